//
// Generated by NVIDIA NVVM Compiler
//
// Compiler Build ID: CL-36424714
// Cuda compilation tools, release 13.0, V13.0.88
// Based on NVVM 20.0.0
//

.version 9.0
.target sm_100
.address_size 64

	// .globl	EmbeddingFW
.global .align 4 .b8 __cudart_i2opi_f[24] = {65, 144, 67, 60, 153, 149, 98, 219, 192, 221, 52, 245, 209, 87, 39, 252, 41, 21, 68, 78, 110, 131, 249, 162};

.visible .entry EmbeddingFW(
	.param .u64 .ptr .align 1 EmbeddingFW_param_0,
	.param .u64 .ptr .align 1 EmbeddingFW_param_1,
	.param .u64 .ptr .align 1 EmbeddingFW_param_2,
	.param .u32 EmbeddingFW_param_3,
	.param .u32 EmbeddingFW_param_4,
	.param .u32 EmbeddingFW_param_5
)
{
	.reg .pred 	%p<5>;
	.reg .b32 	%r<18>;
	.reg .b32 	%f<3>;
	.reg .b64 	%rd<20>;

	ld.param.u64 	%rd7, [EmbeddingFW_param_0];
	ld.param.u64 	%rd8, [EmbeddingFW_param_1];
	ld.param.u64 	%rd9, [EmbeddingFW_param_2];
	ld.param.u32 	%r10, [EmbeddingFW_param_4];
	ld.param.u32 	%r11, [EmbeddingFW_param_5];
	mov.u32 	%r1, %tid.x;
	mov.u32 	%r12, %ctaid.x;
	mov.u32 	%r13, %tid.y;
	mov.u32 	%r2, %nctaid.x;
	mad.lo.s32 	%r16, %r13, %r2, %r12;
	setp.ge.s32 	%p1, %r16, %r10;
	@%p1 bra 	$L__BB0_6;
	cvt.s64.s32 	%rd1, %r11;
	mov.u32 	%r4, %ntid.x;
	mov.u32 	%r14, %ntid.y;
	mul.lo.s32 	%r5, %r14, %r2;
	cvta.to.global.u64 	%rd2, %rd9;
	cvta.to.global.u64 	%rd3, %rd8;
	cvta.to.global.u64 	%rd4, %rd7;
$L__BB0_2:
	setp.ge.s32 	%p2, %r1, %r11;
	@%p2 bra 	$L__BB0_5;
	mul.wide.s32 	%rd10, %r16, 4;
	add.s64 	%rd11, %rd2, %rd10;
	ld.global.f32 	%f1, [%rd11];
	cvt.rzi.s64.f32 	%rd12, %f1;
	mul.lo.s64 	%rd5, %rd12, %rd1;
	mul.lo.s32 	%r15, %r16, %r11;
	cvt.s64.s32 	%rd6, %r15;
	mov.u32 	%r17, %r1;
$L__BB0_4:
	cvt.s64.s32 	%rd13, %r17;
	add.s64 	%rd14, %rd5, %rd13;
	shl.b64 	%rd15, %rd14, 2;
	add.s64 	%rd16, %rd3, %rd15;
	ld.global.f32 	%f2, [%rd16];
	add.s64 	%rd17, %rd13, %rd6;
	shl.b64 	%rd18, %rd17, 2;
	add.s64 	%rd19, %rd4, %rd18;
	st.global.f32 	[%rd19], %f2;
	add.s32 	%r17, %r17, %r4;
	setp.lt.s32 	%p3, %r17, %r11;
	@%p3 bra 	$L__BB0_4;
$L__BB0_5:
	add.s32 	%r16, %r16, %r5;
	setp.lt.s32 	%p4, %r16, %r10;
	@%p4 bra 	$L__BB0_2;
$L__BB0_6:
	ret;

}
	// .globl	EmbeddingGrad
.visible .entry EmbeddingGrad(
	.param .u64 .ptr .align 1 EmbeddingGrad_param_0,
	.param .u64 .ptr .align 1 EmbeddingGrad_param_1,
	.param .u64 .ptr .align 1 EmbeddingGrad_param_2,
	.param .u32 EmbeddingGrad_param_3,
	.param .u32 EmbeddingGrad_param_4,
	.param .u32 EmbeddingGrad_param_5
)
{
	.reg .pred 	%p<10>;
	.reg .b32 	%r<35>;
	.reg .b32 	%f<16>;
	.reg .b64 	%rd<60>;

	ld.param.u64 	%rd7, [EmbeddingGrad_param_0];
	ld.param.u64 	%rd8, [EmbeddingGrad_param_1];
	ld.param.u64 	%rd6, [EmbeddingGrad_param_2];
	ld.param.u32 	%r16, [EmbeddingGrad_param_4];
	ld.param.u32 	%r17, [EmbeddingGrad_param_5];
	cvta.to.global.u64 	%rd1, %rd7;
	cvta.to.global.u64 	%rd2, %rd8;
	mov.u32 	%r1, %tid.x;
	mov.u32 	%r18, %ctaid.x;
	mov.u32 	%r19, %tid.y;
	mov.u32 	%r2, %nctaid.x;
	mad.lo.s32 	%r32, %r19, %r2, %r18;
	setp.ge.s32 	%p1, %r32, %r16;
	@%p1 bra 	$L__BB1_10;
	mov.u32 	%r4, %ntid.x;
	mov.u32 	%r20, %ntid.y;
	mul.lo.s32 	%r5, %r20, %r2;
	add.s32 	%r6, %r1, %r4;
	max.s32 	%r21, %r17, %r6;
	setp.lt.s32 	%p2, %r6, %r17;
	selp.u32 	%r22, 1, 0, %p2;
	add.s32 	%r23, %r6, %r22;
	sub.s32 	%r24, %r21, %r23;
	div.u32 	%r25, %r24, %r4;
	add.s32 	%r7, %r25, %r22;
	and.b32  	%r8, %r7, 3;
	add.s32 	%r9, %r6, %r4;
	add.s32 	%r10, %r9, %r4;
	cvta.to.global.u64 	%rd3, %rd6;
$L__BB1_2:
	setp.le.s32 	%p3, %r17, %r1;
	mul.wide.s32 	%rd9, %r32, 4;
	add.s64 	%rd10, %rd3, %rd9;
	ld.global.f32 	%f1, [%rd10];
	cvt.rzi.s32.f32 	%r26, %f1;
	mul.lo.s32 	%r27, %r32, %r17;
	cvt.s64.s32 	%rd4, %r27;
	mul.lo.s32 	%r28, %r26, %r17;
	cvt.s64.s32 	%rd5, %r28;
	@%p3 bra 	$L__BB1_9;
	setp.eq.s32 	%p4, %r8, 3;
	mov.u32 	%r33, %r1;
	@%p4 bra 	$L__BB1_7;
	setp.eq.s32 	%p5, %r8, 0;
	cvt.u64.u32 	%rd11, %r1;
	add.s64 	%rd12, %rd11, %rd5;
	shl.b64 	%rd13, %rd12, 2;
	add.s64 	%rd14, %rd1, %rd13;
	add.s64 	%rd15, %rd11, %rd4;
	shl.b64 	%rd16, %rd15, 2;
	add.s64 	%rd17, %rd2, %rd16;
	ld.global.f32 	%f2, [%rd17];
	atom.global.add.f32 	%f3, [%rd14], %f2;
	mov.u32 	%r33, %r6;
	@%p5 bra 	$L__BB1_7;
	setp.eq.s32 	%p6, %r8, 1;
	cvt.u64.u32 	%rd18, %r6;
	add.s64 	%rd19, %rd18, %rd5;
	shl.b64 	%rd20, %rd19, 2;
	add.s64 	%rd21, %rd1, %rd20;
	add.s64 	%rd22, %rd18, %rd4;
	shl.b64 	%rd23, %rd22, 2;
	add.s64 	%rd24, %rd2, %rd23;
	ld.global.f32 	%f4, [%rd24];
	atom.global.add.f32 	%f5, [%rd21], %f4;
	mov.u32 	%r33, %r9;
	@%p6 bra 	$L__BB1_7;
	cvt.u64.u32 	%rd25, %r9;
	add.s64 	%rd26, %rd25, %rd5;
	shl.b64 	%rd27, %rd26, 2;
	add.s64 	%rd28, %rd1, %rd27;
	add.s64 	%rd29, %rd25, %rd4;
	shl.b64 	%rd30, %rd29, 2;
	add.s64 	%rd31, %rd2, %rd30;
	ld.global.f32 	%f6, [%rd31];
	atom.global.add.f32 	%f7, [%rd28], %f6;
	mov.u32 	%r33, %r10;
$L__BB1_7:
	setp.lt.u32 	%p7, %r7, 3;
	@%p7 bra 	$L__BB1_9;
$L__BB1_8:
	cvt.u64.u32 	%rd32, %r33;
	add.s64 	%rd33, %rd32, %rd5;
	shl.b64 	%rd34, %rd33, 2;
	add.s64 	%rd35, %rd1, %rd34;
	add.s64 	%rd36, %rd32, %rd4;
	shl.b64 	%rd37, %rd36, 2;
	add.s64 	%rd38, %rd2, %rd37;
	ld.global.f32 	%f8, [%rd38];
	atom.global.add.f32 	%f9, [%rd35], %f8;
	add.s32 	%r29, %r33, %r4;
	cvt.u64.u32 	%rd39, %r29;
	add.s64 	%rd40, %rd39, %rd5;
	shl.b64 	%rd41, %rd40, 2;
	add.s64 	%rd42, %rd1, %rd41;
	add.s64 	%rd43, %rd39, %rd4;
	shl.b64 	%rd44, %rd43, 2;
	add.s64 	%rd45, %rd2, %rd44;
	ld.global.f32 	%f10, [%rd45];
	atom.global.add.f32 	%f11, [%rd42], %f10;
	add.s32 	%r30, %r29, %r4;
	cvt.u64.u32 	%rd46, %r30;
	add.s64 	%rd47, %rd46, %rd5;
	shl.b64 	%rd48, %rd47, 2;
	add.s64 	%rd49, %rd1, %rd48;
	add.s64 	%rd50, %rd46, %rd4;
	shl.b64 	%rd51, %rd50, 2;
	add.s64 	%rd52, %rd2, %rd51;
	ld.global.f32 	%f12, [%rd52];
	atom.global.add.f32 	%f13, [%rd49], %f12;
	add.s32 	%r31, %r30, %r4;
	cvt.u64.u32 	%rd53, %r31;
	add.s64 	%rd54, %rd53, %rd5;
	shl.b64 	%rd55, %rd54, 2;
	add.s64 	%rd56, %rd1, %rd55;
	add.s64 	%rd57, %rd53, %rd4;
	shl.b64 	%rd58, %rd57, 2;
	add.s64 	%rd59, %rd2, %rd58;
	ld.global.f32 	%f14, [%rd59];
	atom.global.add.f32 	%f15, [%rd56], %f14;
	add.s32 	%r33, %r31, %r4;
	setp.gt.s32 	%p8, %r17, %r33;
	@%p8 bra 	$L__BB1_8;
$L__BB1_9:
	add.s32 	%r32, %r32, %r5;
	setp.lt.s32 	%p9, %r32, %r16;
	@%p9 bra 	$L__BB1_2;
$L__BB1_10:
	ret;

}
	// .globl	embedding_backward_kernel
.visible .entry embedding_backward_kernel(
	.param .u64 .ptr .align 1 embedding_backward_kernel_param_0,
	.param .u64 .ptr .align 1 embedding_backward_kernel_param_1,
	.param .u64 .ptr .align 1 embedding_backward_kernel_param_2,
	.param .u64 .ptr .align 1 embedding_backward_kernel_param_3,
	.param .u64 .ptr .align 1 embedding_backward_kernel_param_4,
	.param .u64 embedding_backward_kernel_param_5,
	.param .u64 embedding_backward_kernel_param_6,
	.param .u32 embedding_backward_kernel_param_7
)
{
	.reg .pred 	%p<26>;
	.reg .b32 	%r<41>;
	.reg .b32 	%f<109>;
	.reg .b64 	%rd<67>;

	ld.param.u64 	%rd22, [embedding_backward_kernel_param_0];
	ld.param.u64 	%rd23, [embedding_backward_kernel_param_1];
	ld.param.u64 	%rd24, [embedding_backward_kernel_param_2];
	ld.param.u64 	%rd25, [embedding_backward_kernel_param_3];
	ld.param.u64 	%rd19, [embedding_backward_kernel_param_4];
	ld.param.u64 	%rd20, [embedding_backward_kernel_param_5];
	ld.param.u64 	%rd21, [embedding_backward_kernel_param_6];
	ld.param.u32 	%r12, [embedding_backward_kernel_param_7];
	cvta.to.global.u64 	%rd1, %rd24;
	cvta.to.global.u64 	%rd2, %rd25;
	cvta.to.global.u64 	%rd3, %rd23;
	cvta.to.global.u64 	%rd4, %rd22;
	mov.u32 	%r13, %ctaid.x;
	shl.b32 	%r14, %r13, 2;
	mov.u32 	%r15, %tid.y;
	add.s32 	%r39, %r14, %r15;
	cvt.s64.s32 	%rd5, %r39;
	setp.le.s64 	%p1, %rd20, %rd5;
	@%p1 bra 	$L__BB2_44;
	setp.ne.s32 	%p2, %r39, 0;
	@%p2 bra 	$L__BB2_3;
	shl.b64 	%rd28, %rd5, 2;
	add.s64 	%rd29, %rd4, %rd28;
	ld.global.f32 	%f74, [%rd29];
	bra.uni 	$L__BB2_4;
$L__BB2_3:
	shl.b64 	%rd26, %rd5, 2;
	add.s64 	%rd27, %rd4, %rd26;
	ld.global.f32 	%f74, [%rd27];
	ld.global.f32 	%f65, [%rd27+-4];
	setp.eq.f32 	%p3, %f74, %f65;
	@%p3 bra 	$L__BB2_44;
$L__BB2_4:
	cvt.rn.f32.s32 	%f66, %r12;
	setp.eq.f32 	%p4, %f74, %f66;
	@%p4 bra 	$L__BB2_44;
	mov.u32 	%r16, %tid.x;
	mov.u32 	%r17, %ctaid.y;
	mov.u32 	%r18, %ntid.x;
	mul.lo.s32 	%r19, %r18, %r17;
	shl.b32 	%r20, %r19, 2;
	add.s32 	%r2, %r20, %r16;
	cvt.u32.u64 	%r3, %rd21;
	setp.eq.s64 	%p5, %rd19, 0;
	@%p5 bra 	$L__BB2_25;
	cvt.u64.u32 	%rd6, %r2;
	cvta.to.global.u64 	%rd7, %rd19;
	add.s32 	%r25, %r2, 32;
$L__BB2_7:
	setp.le.s64 	%p6, %rd21, %rd6;
	cvt.s64.s32 	%rd15, %r39;
	cvt.rzi.s32.f32 	%r21, %f74;
	mul.lo.s32 	%r9, %r21, %r3;
	mul.wide.s32 	%rd30, %r39, 4;
	add.s64 	%rd31, %rd3, %rd30;
	ld.global.f32 	%f68, [%rd31];
	cvt.rzi.s32.f32 	%r22, %f68;
	mul.lo.s32 	%r10, %r22, %r3;
	add.s64 	%rd32, %rd7, %rd30;
	ld.global.f32 	%f43, [%rd32];
	add.s32 	%r23, %r2, %r9;
	mul.wide.s32 	%rd33, %r23, 4;
	add.s64 	%rd16, %rd2, %rd33;
	@%p6 bra 	$L__BB2_9;
	add.s32 	%r24, %r2, %r10;
	mul.wide.s32 	%rd34, %r24, 4;
	add.s64 	%rd35, %rd1, %rd34;
	ld.global.f32 	%f101, [%rd35];
	ld.global.f32 	%f102, [%rd16];
$L__BB2_9:
	cvt.u64.u32 	%rd36, %r25;
	setp.le.s64 	%p7, %rd21, %rd36;
	cvt.s64.s32 	%rd37, %r10;
	add.s64 	%rd38, %rd6, %rd37;
	shl.b64 	%rd39, %rd38, 2;
	add.s64 	%rd17, %rd1, %rd39;
	cvt.s64.s32 	%rd40, %r9;
	add.s64 	%rd41, %rd6, %rd40;
	shl.b64 	%rd42, %rd41, 2;
	add.s64 	%rd18, %rd2, %rd42;
	@%p7 bra 	$L__BB2_11;
	ld.global.f32 	%f103, [%rd17+128];
	ld.global.f32 	%f104, [%rd18+128];
$L__BB2_11:
	add.s32 	%r26, %r2, 64;
	cvt.u64.u32 	%rd43, %r26;
	setp.le.s64 	%p8, %rd21, %rd43;
	@%p8 bra 	$L__BB2_13;
	ld.global.f32 	%f105, [%rd17+256];
	ld.global.f32 	%f106, [%rd18+256];
$L__BB2_13:
	add.s32 	%r27, %r2, 96;
	cvt.u64.u32 	%rd44, %r27;
	setp.le.s64 	%p9, %rd21, %rd44;
	@%p9 bra 	$L__BB2_15;
	ld.global.f32 	%f107, [%rd17+384];
	ld.global.f32 	%f108, [%rd18+384];
$L__BB2_15:
	rcp.rn.f32 	%f69, %f43;
	fma.rn.f32 	%f102, %f69, %f101, %f102;
	fma.rn.f32 	%f104, %f69, %f103, %f104;
	fma.rn.f32 	%f106, %f69, %f105, %f106;
	fma.rn.f32 	%f108, %f69, %f107, %f108;
	@%p6 bra 	$L__BB2_17;
	st.global.f32 	[%rd16], %f102;
$L__BB2_17:
	add.s32 	%r28, %r2, 32;
	cvt.u64.u32 	%rd45, %r28;
	setp.le.s64 	%p11, %rd21, %rd45;
	@%p11 bra 	$L__BB2_19;
	st.global.f32 	[%rd18+128], %f104;
$L__BB2_19:
	add.s32 	%r29, %r2, 64;
	cvt.u64.u32 	%rd46, %r29;
	setp.le.s64 	%p12, %rd21, %rd46;
	@%p12 bra 	$L__BB2_21;
	st.global.f32 	[%rd18+256], %f106;
$L__BB2_21:
	add.s32 	%r30, %r2, 96;
	cvt.u64.u32 	%rd47, %r30;
	setp.le.s64 	%p13, %rd21, %rd47;
	@%p13 bra 	$L__BB2_23;
	st.global.f32 	[%rd18+384], %f108;
$L__BB2_23:
	add.s32 	%r39, %r39, 1;
	cvt.s64.s32 	%rd48, %r39;
	setp.le.s64 	%p14, %rd20, %rd48;
	@%p14 bra 	$L__BB2_44;
	shl.b64 	%rd49, %rd15, 2;
	add.s64 	%rd50, %rd4, %rd49;
	ld.global.f32 	%f74, [%rd50+4];
	ld.global.f32 	%f70, [%rd50];
	setp.eq.f32 	%p15, %f74, %f70;
	@%p15 bra 	$L__BB2_7;
	bra.uni 	$L__BB2_44;
$L__BB2_25:
	cvt.u64.u32 	%rd8, %r2;
	add.s32 	%r31, %r2, 32;
	cvt.u64.u32 	%rd9, %r31;
	add.s32 	%r32, %r2, 96;
	cvt.u64.u32 	%rd10, %r32;
	add.s32 	%r37, %r2, 64;
$L__BB2_26:
	setp.le.s64 	%p16, %rd21, %rd8;
	cvt.s64.s32 	%rd11, %r39;
	cvt.rzi.s32.f32 	%r33, %f74;
	mul.lo.s32 	%r5, %r33, %r3;
	mul.wide.s32 	%rd51, %r39, 4;
	add.s64 	%rd52, %rd3, %rd51;
	ld.global.f32 	%f72, [%rd52];
	cvt.rzi.s32.f32 	%r34, %f72;
	mul.lo.s32 	%r6, %r34, %r3;
	add.s32 	%r35, %r2, %r5;
	mul.wide.s32 	%rd53, %r35, 4;
	add.s64 	%rd12, %rd2, %rd53;
	@%p16 bra 	$L__BB2_28;
	add.s32 	%r36, %r2, %r6;
	mul.wide.s32 	%rd54, %r36, 4;
	add.s64 	%rd55, %rd1, %rd54;
	ld.global.f32 	%f84, [%rd55];
	ld.global.f32 	%f85, [%rd12];
$L__BB2_28:
	setp.le.s64 	%p17, %rd21, %rd9;
	cvt.s64.s32 	%rd56, %r6;
	add.s64 	%rd57, %rd8, %rd56;
	shl.b64 	%rd58, %rd57, 2;
	add.s64 	%rd13, %rd1, %rd58;
	cvt.s64.s32 	%rd59, %r5;
	add.s64 	%rd60, %rd8, %rd59;
	shl.b64 	%rd61, %rd60, 2;
	add.s64 	%rd14, %rd2, %rd61;
	@%p17 bra 	$L__BB2_30;
	ld.global.f32 	%f86, [%rd13+128];
	ld.global.f32 	%f87, [%rd14+128];
$L__BB2_30:
	cvt.u64.u32 	%rd62, %r37;
	setp.le.s64 	%p18, %rd21, %rd62;
	@%p18 bra 	$L__BB2_32;
	ld.global.f32 	%f88, [%rd13+256];
	ld.global.f32 	%f89, [%rd14+256];
$L__BB2_32:
	setp.le.s64 	%p19, %rd21, %rd10;
	@%p19 bra 	$L__BB2_34;
	ld.global.f32 	%f90, [%rd13+384];
	ld.global.f32 	%f91, [%rd14+384];
$L__BB2_34:
	add.f32 	%f85, %f85, %f84;
	add.f32 	%f87, %f87, %f86;
	add.f32 	%f89, %f89, %f88;
	add.f32 	%f91, %f91, %f90;
	@%p16 bra 	$L__BB2_36;
	st.global.f32 	[%rd12], %f85;
$L__BB2_36:
	@%p17 bra 	$L__BB2_38;
	st.global.f32 	[%rd14+128], %f87;
$L__BB2_38:
	add.s32 	%r38, %r2, 64;
	cvt.u64.u32 	%rd63, %r38;
	setp.le.s64 	%p22, %rd21, %rd63;
	@%p22 bra 	$L__BB2_40;
	st.global.f32 	[%rd14+256], %f89;
$L__BB2_40:
	@%p19 bra 	$L__BB2_42;
	st.global.f32 	[%rd14+384], %f91;
$L__BB2_42:
	add.s32 	%r39, %r39, 1;
	cvt.s64.s32 	%rd64, %r39;
	setp.le.s64 	%p24, %rd20, %rd64;
	@%p24 bra 	$L__BB2_44;
	shl.b64 	%rd65, %rd11, 2;
	add.s64 	%rd66, %rd4, %rd65;
	ld.global.f32 	%f74, [%rd66+4];
	ld.global.f32 	%f73, [%rd66];
	setp.eq.f32 	%p25, %f74, %f73;
	@%p25 bra 	$L__BB2_26;
$L__BB2_44:
	ret;

}
	// .globl	get_time_embedding
.visible .entry get_time_embedding(
	.param .u64 .ptr .align 1 get_time_embedding_param_0,
	.param .u64 .ptr .align 1 get_time_embedding_param_1,
	.param .u64 .ptr .align 1 get_time_embedding_param_2,
	.param .u32 get_time_embedding_param_3,
	.param .u32 get_time_embedding_param_4
)
{
	.local .align 4 .b8 	__local_depot3[28];
	.reg .b64 	%SP;
	.reg .b64 	%SPL;
	.reg .pred 	%p<18>;
	.reg .b32 	%r<94>;
	.reg .b32 	%f<50>;
	.reg .b64 	%rd<53>;
	.reg .b64 	%fd<5>;

	mov.u64 	%SPL, __local_depot3;
	ld.param.u64 	%rd16, [get_time_embedding_param_0];
	ld.param.u64 	%rd17, [get_time_embedding_param_1];
	ld.param.u64 	%rd18, [get_time_embedding_param_2];
	ld.param.u32 	%r32, [get_time_embedding_param_3];
	ld.param.u32 	%r31, [get_time_embedding_param_4];
	add.u64 	%rd1, %SPL, 0;
	mov.u32 	%r33, %ctaid.x;
	mov.u32 	%r34, %ctaid.y;
	mov.u32 	%r35, %nctaid.x;
	mad.lo.s32 	%r36, %r34, %r35, %r33;
	mov.u32 	%r37, %ntid.x;
	mov.u32 	%r38, %tid.x;
	mad.lo.s32 	%r1, %r36, %r37, %r38;
	setp.ge.s32 	%p1, %r1, %r32;
	@%p1 bra 	$L__BB3_18;
	cvta.to.global.u64 	%rd20, %rd16;
	cvta.to.global.u64 	%rd21, %rd17;
	div.s32 	%r2, %r1, %r31;
	mul.lo.s32 	%r39, %r2, %r31;
	sub.s32 	%r3, %r1, %r39;
	mul.wide.s32 	%rd22, %r2, 4;
	add.s64 	%rd23, %rd20, %rd22;
	ld.global.f32 	%f11, [%rd23];
	mul.wide.s32 	%rd24, %r3, 4;
	add.s64 	%rd25, %rd21, %rd24;
	ld.global.f32 	%f12, [%rd25];
	div.rn.f32 	%f1, %f11, %f12;
	mul.f32 	%f13, %f1, 0f3F22F983;
	cvt.rni.s32.f32 	%r93, %f13;
	cvt.rn.f32.s32 	%f14, %r93;
	fma.rn.f32 	%f15, %f14, 0fBFC90FDA, %f1;
	fma.rn.f32 	%f16, %f14, 0fB3A22168, %f15;
	fma.rn.f32 	%f49, %f14, 0fA7C234C5, %f16;
	abs.f32 	%f3, %f1;
	setp.ltu.f32 	%p2, %f3, 0f47CE4780;
	mov.u32 	%r89, %r93;
	mov.f32 	%f48, %f49;
	@%p2 bra 	$L__BB3_9;
	setp.neu.f32 	%p3, %f3, 0f7F800000;
	@%p3 bra 	$L__BB3_4;
	mov.f32 	%f19, 0f00000000;
	mul.rn.f32 	%f48, %f1, %f19;
	mov.b32 	%r89, 0;
	bra.uni 	$L__BB3_9;
$L__BB3_4:
	mov.b32 	%r5, %f1;
	shl.b32 	%r41, %r5, 8;
	or.b32  	%r6, %r41, -2147483648;
	mov.b64 	%rd49, 0;
	mov.b32 	%r86, 0;
	mov.u64 	%rd47, __cudart_i2opi_f;
	mov.u64 	%rd48, %rd1;
$L__BB3_5:
	.pragma "nounroll";
	ld.global.nc.u32 	%r42, [%rd47];
	mad.wide.u32 	%rd28, %r42, %r6, %rd49;
	shr.u64 	%rd49, %rd28, 32;
	st.local.u32 	[%rd48], %rd28;
	add.s32 	%r86, %r86, 1;
	add.s64 	%rd48, %rd48, 4;
	add.s64 	%rd47, %rd47, 4;
	setp.ne.s32 	%p4, %r86, 6;
	@%p4 bra 	$L__BB3_5;
	shr.u32 	%r43, %r5, 23;
	st.local.u32 	[%rd1+24], %rd49;
	and.b32  	%r9, %r43, 31;
	and.b32  	%r44, %r43, 224;
	add.s32 	%r45, %r44, -128;
	shr.u32 	%r46, %r45, 5;
	mul.wide.u32 	%rd29, %r46, 4;
	sub.s64 	%rd8, %rd1, %rd29;
	ld.local.u32 	%r87, [%rd8+24];
	ld.local.u32 	%r88, [%rd8+20];
	setp.eq.s32 	%p5, %r9, 0;
	@%p5 bra 	$L__BB3_8;
	shf.l.wrap.b32 	%r87, %r88, %r87, %r9;
	ld.local.u32 	%r47, [%rd8+16];
	shf.l.wrap.b32 	%r88, %r47, %r88, %r9;
$L__BB3_8:
	shr.u32 	%r48, %r87, 30;
	shf.l.wrap.b32 	%r49, %r88, %r87, 2;
	shl.b32 	%r50, %r88, 2;
	shr.u32 	%r51, %r49, 31;
	add.s32 	%r52, %r51, %r48;
	neg.s32 	%r53, %r52;
	setp.lt.s32 	%p6, %r5, 0;
	selp.b32 	%r89, %r53, %r52, %p6;
	xor.b32  	%r54, %r49, %r5;
	shr.s32 	%r55, %r49, 31;
	xor.b32  	%r56, %r55, %r49;
	xor.b32  	%r57, %r55, %r50;
	cvt.u64.u32 	%rd30, %r56;
	shl.b64 	%rd31, %rd30, 32;
	cvt.u64.u32 	%rd32, %r57;
	or.b64  	%rd33, %rd31, %rd32;
	cvt.rn.f64.s64 	%fd1, %rd33;
	mul.f64 	%fd2, %fd1, 0d3BF921FB54442D19;
	cvt.rn.f32.f64 	%f17, %fd2;
	neg.f32 	%f18, %f17;
	setp.lt.s32 	%p7, %r54, 0;
	selp.f32 	%f48, %f18, %f17, %p7;
$L__BB3_9:
	setp.ltu.f32 	%p8, %f3, 0f47CE4780;
	mul.rn.f32 	%f20, %f48, %f48;
	and.b32  	%r59, %r89, 1;
	setp.eq.b32 	%p9, %r59, 1;
	selp.f32 	%f21, 0f3F800000, %f48, %p9;
	fma.rn.f32 	%f22, %f20, %f21, 0f00000000;
	fma.rn.f32 	%f23, %f20, 0f37CBAC00, 0fBAB607ED;
	selp.f32 	%f24, %f23, 0fB94D4153, %p9;
	selp.f32 	%f25, 0f3D2AAABB, 0f3C0885E4, %p9;
	fma.rn.f32 	%f26, %f24, %f20, %f25;
	selp.f32 	%f27, 0fBEFFFFFF, 0fBE2AAAA8, %p9;
	fma.rn.f32 	%f28, %f26, %f20, %f27;
	fma.rn.f32 	%f29, %f28, %f22, %f21;
	and.b32  	%r60, %r89, 2;
	setp.eq.s32 	%p10, %r60, 0;
	mov.f32 	%f30, 0f00000000;
	sub.f32 	%f31, %f30, %f29;
	selp.f32 	%f7, %f29, %f31, %p10;
	@%p8 bra 	$L__BB3_17;
	setp.neu.f32 	%p11, %f3, 0f7F800000;
	@%p11 bra 	$L__BB3_12;
	mov.f32 	%f34, 0f00000000;
	mul.rn.f32 	%f49, %f1, %f34;
	mov.b32 	%r93, 0;
	bra.uni 	$L__BB3_17;
$L__BB3_12:
	mov.b32 	%r18, %f1;
	shl.b32 	%r62, %r18, 8;
	or.b32  	%r19, %r62, -2147483648;
	mov.b64 	%rd52, 0;
	mov.b32 	%r90, 0;
	mov.u64 	%rd50, __cudart_i2opi_f;
	mov.u64 	%rd51, %rd1;
$L__BB3_13:
	.pragma "nounroll";
	ld.global.nc.u32 	%r63, [%rd50];
	mad.wide.u32 	%rd36, %r63, %r19, %rd52;
	shr.u64 	%rd52, %rd36, 32;
	st.local.u32 	[%rd51], %rd36;
	add.s32 	%r90, %r90, 1;
	add.s64 	%rd51, %rd51, 4;
	add.s64 	%rd50, %rd50, 4;
	setp.ne.s32 	%p12, %r90, 6;
	@%p12 bra 	$L__BB3_13;
	shr.u32 	%r64, %r18, 23;
	st.local.u32 	[%rd1+24], %rd52;
	and.b32  	%r22, %r64, 31;
	and.b32  	%r65, %r64, 224;
	add.s32 	%r66, %r65, -128;
	shr.u32 	%r67, %r66, 5;
	mul.wide.u32 	%rd37, %r67, 4;
	sub.s64 	%rd15, %rd1, %rd37;
	ld.local.u32 	%r91, [%rd15+24];
	ld.local.u32 	%r92, [%rd15+20];
	setp.eq.s32 	%p13, %r22, 0;
	@%p13 bra 	$L__BB3_16;
	shf.l.wrap.b32 	%r91, %r92, %r91, %r22;
	ld.local.u32 	%r68, [%rd15+16];
	shf.l.wrap.b32 	%r92, %r68, %r92, %r22;
$L__BB3_16:
	shr.u32 	%r69, %r91, 30;
	shf.l.wrap.b32 	%r70, %r92, %r91, 2;
	shl.b32 	%r71, %r92, 2;
	shr.u32 	%r72, %r70, 31;
	add.s32 	%r73, %r72, %r69;
	neg.s32 	%r74, %r73;
	setp.lt.s32 	%p14, %r18, 0;
	selp.b32 	%r93, %r74, %r73, %p14;
	xor.b32  	%r75, %r70, %r18;
	shr.s32 	%r76, %r70, 31;
	xor.b32  	%r77, %r76, %r70;
	xor.b32  	%r78, %r76, %r71;
	cvt.u64.u32 	%rd38, %r77;
	shl.b64 	%rd39, %rd38, 32;
	cvt.u64.u32 	%rd40, %r78;
	or.b64  	%rd41, %rd39, %rd40;
	cvt.rn.f64.s64 	%fd3, %rd41;
	mul.f64 	%fd4, %fd3, 0d3BF921FB54442D19;
	cvt.rn.f32.f64 	%f32, %fd4;
	neg.f32 	%f33, %f32;
	setp.lt.s32 	%p15, %r75, 0;
	selp.f32 	%f49, %f33, %f32, %p15;
$L__BB3_17:
	add.s32 	%r80, %r93, 1;
	mul.rn.f32 	%f35, %f49, %f49;
	and.b32  	%r81, %r93, 1;
	setp.eq.b32 	%p16, %r81, 1;
	selp.f32 	%f36, %f49, 0f3F800000, %p16;
	fma.rn.f32 	%f37, %f35, %f36, 0f00000000;
	fma.rn.f32 	%f38, %f35, 0f37CBAC00, 0fBAB607ED;
	selp.f32 	%f39, 0fB94D4153, %f38, %p16;
	selp.f32 	%f40, 0f3C0885E4, 0f3D2AAABB, %p16;
	fma.rn.f32 	%f41, %f39, %f35, %f40;
	selp.f32 	%f42, 0fBE2AAAA8, 0fBEFFFFFF, %p16;
	fma.rn.f32 	%f43, %f41, %f35, %f42;
	fma.rn.f32 	%f44, %f43, %f37, %f36;
	and.b32  	%r82, %r80, 2;
	setp.eq.s32 	%p17, %r82, 0;
	mov.f32 	%f45, 0f00000000;
	sub.f32 	%f46, %f45, %f44;
	selp.f32 	%f47, %f44, %f46, %p17;
	shl.b32 	%r84, %r39, 1;
	add.s32 	%r85, %r84, %r3;
	cvta.to.global.u64 	%rd42, %rd18;
	mul.wide.s32 	%rd43, %r85, 4;
	add.s64 	%rd44, %rd42, %rd43;
	st.global.f32 	[%rd44], %f7;
	mul.wide.s32 	%rd45, %r31, 4;
	add.s64 	%rd46, %rd44, %rd45;
	st.global.f32 	[%rd46], %f47;
$L__BB3_18:
	ret;

}
	// .globl	embedding_forward_kernel
.visible .entry embedding_forward_kernel(
	.param .u32 embedding_forward_kernel_param_0,
	.param .u32 embedding_forward_kernel_param_1,
	.param .u32 embedding_forward_kernel_param_2,
	.param .u64 .ptr .align 1 embedding_forward_kernel_param_3,
	.param .u64 .ptr .align 1 embedding_forward_kernel_param_4,
	.param .u64 .ptr .align 1 embedding_forward_kernel_param_5
)
{
	.reg .pred 	%p<11>;
	.reg .b32 	%r<29>;
	.reg .b32 	%f<31>;
	.reg .b64 	%rd<52>;

	ld.param.u32 	%r18, [embedding_forward_kernel_param_0];
	ld.param.u32 	%r17, [embedding_forward_kernel_param_2];
	ld.param.u64 	%rd18, [embedding_forward_kernel_param_3];
	ld.param.u64 	%rd17, [embedding_forward_kernel_param_4];
	ld.param.u64 	%rd19, [embedding_forward_kernel_param_5];
	cvta.to.global.u64 	%rd1, %rd19;
	cvta.to.global.u64 	%rd2, %rd18;
	mov.u32 	%r19, %ctaid.x;
	mov.u32 	%r20, %ntid.x;
	mov.u32 	%r21, %tid.x;
	mad.lo.s32 	%r1, %r19, %r20, %r21;
	setp.ge.u32 	%p1, %r1, %r18;
	@%p1 bra 	$L__BB4_14;
	cvta.to.global.u64 	%rd20, %rd17;
	mul.wide.u32 	%rd21, %r1, 4;
	add.s64 	%rd22, %rd20, %rd21;
	ld.global.nc.f32 	%f1, [%rd22];
	cvt.rzi.s64.f32 	%rd23, %f1;
	cvt.u64.u32 	%rd24, %r17;
	mul.lo.s64 	%rd3, %rd23, %rd24;
	mul.lo.s32 	%r22, %r17, %r1;
	cvt.u64.u32 	%rd4, %r22;
	setp.eq.s32 	%p2, %r17, 0;
	@%p2 bra 	$L__BB4_14;
	and.b32  	%r2, %r17, 15;
	setp.lt.u32 	%p3, %r17, 16;
	mov.b32 	%r26, 0;
	@%p3 bra 	$L__BB4_5;
	and.b32  	%r26, %r17, -16;
	neg.s32 	%r24, %r26;
	shl.b64 	%rd25, %rd3, 2;
	add.s64 	%rd26, %rd25, %rd2;
	add.s64 	%rd49, %rd26, 32;
	shl.b64 	%rd27, %rd4, 2;
	add.s64 	%rd28, %rd27, %rd1;
	add.s64 	%rd48, %rd28, 32;
$L__BB4_4:
	.pragma "nounroll";
	ld.global.nc.f32 	%f2, [%rd49+-32];
	st.global.f32 	[%rd48+-32], %f2;
	ld.global.nc.f32 	%f3, [%rd49+-28];
	st.global.f32 	[%rd48+-28], %f3;
	ld.global.nc.f32 	%f4, [%rd49+-24];
	st.global.f32 	[%rd48+-24], %f4;
	ld.global.nc.f32 	%f5, [%rd49+-20];
	st.global.f32 	[%rd48+-20], %f5;
	ld.global.nc.f32 	%f6, [%rd49+-16];
	st.global.f32 	[%rd48+-16], %f6;
	ld.global.nc.f32 	%f7, [%rd49+-12];
	st.global.f32 	[%rd48+-12], %f7;
	ld.global.nc.f32 	%f8, [%rd49+-8];
	st.global.f32 	[%rd48+-8], %f8;
	ld.global.nc.f32 	%f9, [%rd49+-4];
	st.global.f32 	[%rd48+-4], %f9;
	ld.global.nc.f32 	%f10, [%rd49];
	st.global.f32 	[%rd48], %f10;
	ld.global.nc.f32 	%f11, [%rd49+4];
	st.global.f32 	[%rd48+4], %f11;
	ld.global.nc.f32 	%f12, [%rd49+8];
	st.global.f32 	[%rd48+8], %f12;
	ld.global.nc.f32 	%f13, [%rd49+12];
	st.global.f32 	[%rd48+12], %f13;
	ld.global.nc.f32 	%f14, [%rd49+16];
	st.global.f32 	[%rd48+16], %f14;
	ld.global.nc.f32 	%f15, [%rd49+20];
	st.global.f32 	[%rd48+20], %f15;
	ld.global.nc.f32 	%f16, [%rd49+24];
	st.global.f32 	[%rd48+24], %f16;
	ld.global.nc.f32 	%f17, [%rd49+28];
	st.global.f32 	[%rd48+28], %f17;
	add.s32 	%r24, %r24, 16;
	add.s64 	%rd49, %rd49, 64;
	add.s64 	%rd48, %rd48, 64;
	setp.ne.s32 	%p4, %r24, 0;
	@%p4 bra 	$L__BB4_4;
$L__BB4_5:
	setp.eq.s32 	%p5, %r2, 0;
	@%p5 bra 	$L__BB4_14;
	and.b32  	%r8, %r17, 7;
	setp.lt.u32 	%p6, %r2, 8;
	@%p6 bra 	$L__BB4_8;
	cvt.u64.u32 	%rd29, %r26;
	add.s64 	%rd30, %rd3, %rd29;
	shl.b64 	%rd31, %rd30, 2;
	add.s64 	%rd32, %rd2, %rd31;
	ld.global.nc.f32 	%f18, [%rd32];
	add.s64 	%rd33, %rd29, %rd4;
	shl.b64 	%rd34, %rd33, 2;
	add.s64 	%rd35, %rd1, %rd34;
	st.global.f32 	[%rd35], %f18;
	ld.global.nc.f32 	%f19, [%rd32+4];
	st.global.f32 	[%rd35+4], %f19;
	ld.global.nc.f32 	%f20, [%rd32+8];
	st.global.f32 	[%rd35+8], %f20;
	ld.global.nc.f32 	%f21, [%rd32+12];
	st.global.f32 	[%rd35+12], %f21;
	ld.global.nc.f32 	%f22, [%rd32+16];
	st.global.f32 	[%rd35+16], %f22;
	ld.global.nc.f32 	%f23, [%rd32+20];
	st.global.f32 	[%rd35+20], %f23;
	ld.global.nc.f32 	%f24, [%rd32+24];
	st.global.f32 	[%rd35+24], %f24;
	ld.global.nc.f32 	%f25, [%rd32+28];
	st.global.f32 	[%rd35+28], %f25;
	add.s32 	%r26, %r26, 8;
$L__BB4_8:
	setp.eq.s32 	%p7, %r8, 0;
	@%p7 bra 	$L__BB4_14;
	and.b32  	%r11, %r17, 3;
	setp.lt.u32 	%p8, %r8, 4;
	@%p8 bra 	$L__BB4_11;
	cvt.u64.u32 	%rd36, %r26;
	add.s64 	%rd37, %rd3, %rd36;
	shl.b64 	%rd38, %rd37, 2;
	add.s64 	%rd39, %rd2, %rd38;
	ld.global.nc.f32 	%f26, [%rd39];
	add.s64 	%rd40, %rd36, %rd4;
	shl.b64 	%rd41, %rd40, 2;
	add.s64 	%rd42, %rd1, %rd41;
	st.global.f32 	[%rd42], %f26;
	ld.global.nc.f32 	%f27, [%rd39+4];
	st.global.f32 	[%rd42+4], %f27;
	ld.global.nc.f32 	%f28, [%rd39+8];
	st.global.f32 	[%rd42+8], %f28;
	ld.global.nc.f32 	%f29, [%rd39+12];
	st.global.f32 	[%rd42+12], %f29;
	add.s32 	%r26, %r26, 4;
$L__BB4_11:
	setp.eq.s32 	%p9, %r11, 0;
	@%p9 bra 	$L__BB4_14;
	cvt.u64.u32 	%rd43, %r26;
	add.s64 	%rd44, %rd43, %rd4;
	shl.b64 	%rd45, %rd44, 2;
	add.s64 	%rd51, %rd1, %rd45;
	add.s64 	%rd46, %rd3, %rd43;
	shl.b64 	%rd47, %rd46, 2;
	add.s64 	%rd50, %rd2, %rd47;
	neg.s32 	%r28, %r11;
$L__BB4_13:
	.pragma "nounroll";
	ld.global.nc.f32 	%f30, [%rd50];
	st.global.f32 	[%rd51], %f30;
	add.s64 	%rd51, %rd51, 4;
	add.s64 	%rd50, %rd50, 4;
	add.s32 	%r28, %r28, 1;
	setp.ne.s32 	%p10, %r28, 0;
	@%p10 bra 	$L__BB4_13;
$L__BB4_14:
	ret;

}


// ===== COMPILED SASS (sm_100) =====

	.target	sm_100

	.elftype	@"ET_EXEC"


//--------------------- .note.nv.tkinfo           --------------------------
	.section	.note.nv.tkinfo,"",@"SHT_NOTE"
	.sectionflags	@"SHF_NOTE_NV_TKINFO"
	.tkinfo
        /*0018*/ 	.word	0x00000002
        /*0030*/ 	.string	""
        /*0030*/ 	.string	"ptxas"
        /*0030*/ 	.string	"Cuda compilation tools, release 13.0, V13.0.88"
        /*0030*/ 	.string	"Build cuda_13.0.r13.0/compiler.36424714_0"
        /*0030*/ 	.string	"-arch sm_100 -m 64 "



//--------------------- .note.nv.cuinfo           --------------------------
	.section	.note.nv.cuinfo,"",@"SHT_NOTE"
	.sectionflags	@"SHF_NOTE_NV_CUINFO"
        /*0018*/ 	.short	0x0002
        /*001a*/ 	.short	0x0064
        /*001c*/ 	.short	0x0082
	.zero		2


//--------------------- .nv.info                  --------------------------
	.section	.nv.info,"",@"SHT_CUDA_INFO"
	.align	4


	//----- nvinfo : EIATTR_REGCOUNT
	.align		4
        /*0000*/ 	.byte	0x04, 0x2f
        /*0002*/ 	.short	(.L_2 - .L_1)
	.align		4
.L_1:
        /*0004*/ 	.word	index@(EmbeddingFW)
        /*0008*/ 	.word	0x00000014


	//----- nvinfo : EIATTR_FRAME_SIZE
	.align		4
.L_2:
        /*000c*/ 	.byte	0x04, 0x11
        /*000e*/ 	.short	(.L_4 - .L_3)
	.align		4
.L_3:
        /*0010*/ 	.word	index@(EmbeddingFW)
        /*0014*/ 	.word	0x00000000


	//----- nvinfo : EIATTR_REGCOUNT
	.align		4
.L_4:
        /*0018*/ 	.byte	0x04, 0x2f
        /*001a*/ 	.short	(.L_6 - .L_5)
	.align		4
.L_5:
        /*001c*/ 	.word	index@(EmbeddingGrad)
        /*0020*/ 	.word	0x0000001d


	//----- nvinfo : EIATTR_FRAME_SIZE
	.align		4
.L_6:
        /*0024*/ 	.byte	0x04, 0x11
        /*0026*/ 	.short	(.L_8 - .L_7)
	.align		4
.L_7:
        /*0028*/ 	.word	index@(EmbeddingGrad)
        /*002c*/ 	.word	0x00000000


	//----- nvinfo : EIATTR_REGCOUNT
	.align		4
.L_8:
        /*0030*/ 	.byte	0x04, 0x2f
        /*0032*/ 	.short	(.L_10 - .L_9)
	.align		4
.L_9:
        /*0034*/ 	.word	index@(embedding_backward_kernel)
        /*0038*/ 	.word	0x00000020


	//----- nvinfo : EIATTR_FRAME_SIZE
	.align		4
.L_10:
        /*003c*/ 	.byte	0x04, 0x11
        /*003e*/ 	.short	(.L_12 - .L_11)
	.align		4
.L_11:
        /*0040*/ 	.word	index@($__internal_1_$__cuda_sm20_rcp_rn_f32_slowpath)
        /*0044*/ 	.word	0x00000000


	//----- nvinfo : EIATTR_FRAME_SIZE
	.align		4
.L_12:
        /*0048*/ 	.byte	0x04, 0x11
        /*004a*/ 	.short	(.L_14 - .L_13)
	.align		4
.L_13:
        /*004c*/ 	.word	index@(embedding_backward_kernel)
        /*0050*/ 	.word	0x00000000


	//----- nvinfo : EIATTR_REGCOUNT
	.align		4
.L_14:
        /*0054*/ 	.byte	0x04, 0x2f
        /*0056*/ 	.short	(.L_16 - .L_15)
	.align		4
.L_15:
        /*0058*/ 	.word	index@(get_time_embedding)
        /*005c*/ 	.word	0x00000014


	//----- nvinfo : EIATTR_FRAME_SIZE
	.align		4
.L_16:
        /*0060*/ 	.byte	0x04, 0x11
        /*0062*/ 	.short	(.L_18 - .L_17)
	.align		4
.L_17:
        /*0064*/ 	.word	index@($__internal_0_$__cuda_sm3x_div_rn_noftz_f32_slowpath)
        /*0068*/ 	.word	0x00000020


	//----- nvinfo : EIATTR_FRAME_SIZE
	.align		4
.L_18:
        /*006c*/ 	.byte	0x04, 0x11
        /*006e*/ 	.short	(.L_20 - .L_19)
	.align		4
.L_19:
        /*0070*/ 	.word	index@(get_time_embedding)
        /*0074*/ 	.word	0x00000020


	//----- nvinfo : EIATTR_REGCOUNT
	.align		4
.L_20:
        /*0078*/ 	.byte	0x04, 0x2f
        /*007a*/ 	.short	(.L_22 - .L_21)
	.align		4
.L_21:
        /*007c*/ 	.word	index@(embedding_forward_kernel)
        /*0080*/ 	.word	0x00000020


	//----- nvinfo : EIATTR_FRAME_SIZE
	.align		4
.L_22:
        /*0084*/ 	.byte	0x04, 0x11
        /*0086*/ 	.short	(.L_24 - .L_23)
	.align		4
.L_23:
        /*0088*/ 	.word	index@(embedding_forward_kernel)
        /*008c*/ 	.word	0x00000000


	//----- nvinfo : EIATTR_MIN_STACK_SIZE
	.align		4
.L_24:
        /*0090*/ 	.byte	0x04, 0x12
        /*0092*/ 	.short	(.L_26 - .L_25)
	.align		4
.L_25:
        /*0094*/ 	.word	index@(embedding_forward_kernel)
        /*0098*/ 	.word	0x00000000


	//----- nvinfo : EIATTR_MIN_STACK_SIZE
	.align		4
.L_26:
        /*009c*/ 	.byte	0x04, 0x12
        /*009e*/ 	.short	(.L_28 - .L_27)
	.align		4
.L_27:
        /*00a0*/ 	.word	index@(get_time_embedding)
        /*00a4*/ 	.word	0x00000020


	//----- nvinfo : EIATTR_MIN_STACK_SIZE
	.align		4
.L_28:
        /*00a8*/ 	.byte	0x04, 0x12
        /*00aa*/ 	.short	(.L_30 - .L_29)
	.align		4
.L_29:
        /*00ac*/ 	.word	index@(embedding_backward_kernel)
        /*00b0*/ 	.word	0x00000000


	//----- nvinfo : EIATTR_MIN_STACK_SIZE
	.align		4
.L_30:
        /*00b4*/ 	.byte	0x04, 0x12
        /*00b6*/ 	.short	(.L_32 - .L_31)
	.align		4
.L_31:
        /*00b8*/ 	.word	index@(EmbeddingGrad)
        /*00bc*/ 	.word	0x00000000


	//----- nvinfo : EIATTR_MIN_STACK_SIZE
	.align		4
.L_32:
        /*00c0*/ 	.byte	0x04, 0x12
        /*00c2*/ 	.short	(.L_34 - .L_33)
	.align		4
.L_33:
        /*00c4*/ 	.word	index@(EmbeddingFW)
        /*00c8*/ 	.word	0x00000000
.L_34:


//--------------------- .nv.compat                --------------------------
	.section	.nv.compat,"",@"SHT_CUDA_COMPAT_INFO"
	.align	4
        /*0000*/ 	.byte	0x02, 0x09, 0x00, 0x00, 0x02, 0x02, 0x01, 0x00, 0x02, 0x05, 0x05, 0x00, 0x03, 0x07, 0x01, 0x01
        /*0010*/ 	.byte	0x02, 0x03, 0x00, 0x00, 0x02, 0x06, 0x01, 0x00, 0x04, 0x0b, 0x08, 0x00, 0x01, 0x00, 0x00, 0x00
        /*0020*/ 	.byte	0x00, 0x00, 0x00, 0x00


//--------------------- .nv.info.embedding_forward_kernel --------------------------
	.section	.nv.info.embedding_forward_kernel,"",@"SHT_CUDA_INFO"
	.sectionflags	@""
	.align	4


	//----- nvinfo : EIATTR_CUDA_API_VERSION
	.align		4
        /*0000*/ 	.byte	0x04, 0x37
        /*0002*/ 	.short	(.L_36 - .L_35)
.L_35:
        /*0004*/ 	.word	0x00000082


	//----- nvinfo : EIATTR_KPARAM_INFO
	.align		4
.L_36:
        /*0008*/ 	.byte	0x04, 0x17
        /*000a*/ 	.short	(.L_38 - .L_37)
.L_37:
        /*000c*/ 	.word	0x00000000
        /*0010*/ 	.short	0x0005
        /*0012*/ 	.short	0x0020
        /*0014*/ 	.byte	0x00, 0xf5, 0x21, 0x00


	//----- nvinfo : EIATTR_KPARAM_INFO
	.align		4
.L_38:
        /*0018*/ 	.byte	0x04, 0x17
        /*001a*/ 	.short	(.L_40 - .L_39)
.L_39:
        /*001c*/ 	.word	0x00000000
        /*0020*/ 	.short	0x0004
        /*0022*/ 	.short	0x0018
        /*0024*/ 	.byte	0x00, 0xf5, 0x21, 0x00


	//----- nvinfo : EIATTR_KPARAM_INFO
	.align		4
.L_40:
        /*0028*/ 	.byte	0x04, 0x17
        /*002a*/ 	.short	(.L_42 - .L_41)
.L_41:
        /*002c*/ 	.word	0x00000000
        /*0030*/ 	.short	0x0003
        /*0032*/ 	.short	0x0010
        /*0034*/ 	.byte	0x00, 0xf5, 0x21, 0x00


	//----- nvinfo : EIATTR_KPARAM_INFO
	.align		4
.L_42:
        /*0038*/ 	.byte	0x04, 0x17
        /*003a*/ 	.short	(.L_44 - .L_43)
.L_43:
        /*003c*/ 	.word	0x00000000
        /*0040*/ 	.short	0x0002
        /*0042*/ 	.short	0x0008
        /*0044*/ 	.byte	0x00, 0xf0, 0x11, 0x00


	//----- nvinfo : EIATTR_KPARAM_INFO
	.align		4
.L_44:
        /*0048*/ 	.byte	0x04, 0x17
        /*004a*/ 	.short	(.L_46 - .L_45)
.L_45:
        /*004c*/ 	.word	0x00000000
        /*0050*/ 	.short	0x0001
        /*0052*/ 	.short	0x0004
        /*0054*/ 	.byte	0x00, 0xf0, 0x11, 0x00


	//----- nvinfo : EIATTR_KPARAM_INFO
	.align		4
.L_46:
        /*0058*/ 	.byte	0x04, 0x17
        /*005a*/ 	.short	(.L_48 - .L_47)
.L_47:
        /*005c*/ 	.word	0x00000000
        /*0060*/ 	.short	0x0000
        /*0062*/ 	.short	0x0000
        /*0064*/ 	.byte	0x00, 0xf0, 0x11, 0x00


	//----- nvinfo : EIATTR_SPARSE_MMA_MASK
	.align		4
.L_48:
        /*0068*/ 	.byte	0x03, 0x50
        /*006a*/ 	.short	0x0000


	//----- nvinfo : EIATTR_MAXREG_COUNT
	.align		4
        /*006c*/ 	.byte	0x03, 0x1b
        /*006e*/ 	.short	0x00ff


	//----- nvinfo : EIATTR_MERCURY_ISA_VERSION
	.align		4
        /*0070*/ 	.byte	0x03, 0x5f
        /*0072*/ 	.short	0x0101


	//----- nvinfo : EIATTR_VRC_CTA_INIT_COUNT
	.align		4
        /*0074*/ 	.byte	0x02, 0x4a
	.zero		1
	.zero		1


	//----- nvinfo : EIATTR_EXIT_INSTR_OFFSETS
	.align		4
        /*0078*/ 	.byte	0x04, 0x1c
        /*007a*/ 	.short	(.L_50 - .L_49)


	//   ....[0]....
.L_49:
        /*007c*/ 	.word	0x00000070


	//   ....[1]....
        /*0080*/ 	.word	0x000000a0


	//   ....[2]....
        /*0084*/ 	.word	0x000004e0


	//   ....[3]....
        /*0088*/ 	.word	0x000006e0


	//   ....[4]....
        /*008c*/ 	.word	0x00000860


	//   ....[5]....
        /*0090*/ 	.word	0x000009f0


	//----- nvinfo : EIATTR_CBANK_PARAM_SIZE
	.align		4
.L_50:
        /*0094*/ 	.byte	0x03, 0x19
        /*0096*/ 	.short	0x0028


	//----- nvinfo : EIATTR_PARAM_CBANK
	.align		4
        /*0098*/ 	.byte	0x04, 0x0a
        /*009a*/ 	.short	(.L_52 - .L_51)
	.align		4
.L_51:
        /*009c*/ 	.word	index@(.nv.constant0.embedding_forward_kernel)
        /*00a0*/ 	.short	0x0380
        /*00a2*/ 	.short	0x0028


	//----- nvinfo : EIATTR_SW_WAR
	.align		4
.L_52:
        /*00a4*/ 	.byte	0x04, 0x36
        /*00a6*/ 	.short	(.L_54 - .L_53)
.L_53:
        /*00a8*/ 	.word	0x00000008
.L_54:


//--------------------- .nv.info.get_time_embedding --------------------------
	.section	.nv.info.get_time_embedding,"",@"SHT_CUDA_INFO"
	.sectionflags	@""
	.align	4


	//----- nvinfo : EIATTR_CUDA_API_VERSION
	.align		4
        /*0000*/ 	.byte	0x04, 0x37
        /*0002*/ 	.short	(.L_56 - .L_55)
.L_55:
        /*0004*/ 	.word	0x00000082


	//----- nvinfo : EIATTR_KPARAM_INFO
	.align		4
.L_56:
        /*0008*/ 	.byte	0x04, 0x17
        /*000a*/ 	.short	(.L_58 - .L_57)
.L_57:
        /*000c*/ 	.word	0x00000000
        /*0010*/ 	.short	0x0004
        /*0012*/ 	.short	0x001c
        /*0014*/ 	.byte	0x00, 0xf0, 0x11, 0x00


	//----- nvinfo : EIATTR_KPARAM_INFO
	.align		4
.L_58:
        /*0018*/ 	.byte	0x04, 0x17
        /*001a*/ 	.short	(.L_60 - .L_59)
.L_59:
        /*001c*/ 	.word	0x00000000
        /*0020*/ 	.short	0x0003
        /*0022*/ 	.short	0x0018
        /*0024*/ 	.byte	0x00, 0xf0, 0x11, 0x00


	//----- nvinfo : EIATTR_KPARAM_INFO
	.align		4
.L_60:
        /*0028*/ 	.byte	0x04, 0x17
        /*002a*/ 	.short	(.L_62 - .L_61)
.L_61:
        /*002c*/ 	.word	0x00000000
        /*0030*/ 	.short	0x0002
        /*0032*/ 	.short	0x0010
        /*0034*/ 	.byte	0x00, 0xf5, 0x21, 0x00


	//----- nvinfo : EIATTR_KPARAM_INFO
	.align		4
.L_62:
        /*0038*/ 	.byte	0x04, 0x17
        /*003a*/ 	.short	(.L_64 - .L_63)
.L_63:
        /*003c*/ 	.word	0x00000000
        /*0040*/ 	.short	0x0001
        /*0042*/ 	.short	0x0008
        /*0044*/ 	.byte	0x00, 0xf5, 0x21, 0x00


	//----- nvinfo : EIATTR_KPARAM_INFO
	.align		4
.L_64:
        /*0048*/ 	.byte	0x04, 0x17
        /*004a*/ 	.short	(.L_66 - .L_65)
.L_65:
        /*004c*/ 	.word	0x00000000
        /*0050*/ 	.short	0x0000
        /*0052*/ 	.short	0x0000
        /*0054*/ 	.byte	0x00, 0xf5, 0x21, 0x00


	//----- nvinfo : EIATTR_SPARSE_MMA_MASK
	.align		4
.L_66:
        /*0058*/ 	.byte	0x03, 0x50
        /*005a*/ 	.short	0x0000


	//----- nvinfo : EIATTR_MAXREG_COUNT
	.align		4
        /*005c*/ 	.byte	0x03, 0x1b
        /*005e*/ 	.short	0x00ff


	//----- nvinfo : EIATTR_MERCURY_ISA_VERSION
	.align		4
        /*0060*/ 	.byte	0x03, 0x5f
        /*0062*/ 	.short	0x0101


	//----- nvinfo : EIATTR_VRC_CTA_INIT_COUNT
	.align		4
        /*0064*/ 	.byte	0x02, 0x4a
	.zero		1
	.zero		1


	//----- nvinfo : EIATTR_EXIT_INSTR_OFFSETS
	.align		4
        /*0068*/ 	.byte	0x04, 0x1c
        /*006a*/ 	.short	(.L_68 - .L_67)


	//   ....[0]....
.L_67:
        /*006c*/ 	.word	0x000000b0


	//   ....[1]....
        /*0070*/ 	.word	0x00000e20


	//----- nvinfo : EIATTR_CRS_STACK_SIZE
	.align		4
.L_68:
        /*0074*/ 	.byte	0x04, 0x1e
        /*0076*/ 	.short	(.L_70 - .L_69)
.L_69:
        /*0078*/ 	.word	0x00000000


	//----- nvinfo : EIATTR_CBANK_PARAM_SIZE
	.align		4
.L_70:
        /*007c*/ 	.byte	0x03, 0x19
        /*007e*/ 	.short	0x0020


	//----- nvinfo : EIATTR_PARAM_CBANK
	.align		4
        /*0080*/ 	.byte	0x04, 0x0a
        /*0082*/ 	.short	(.L_72 - .L_71)
	.align		4
.L_71:
        /*0084*/ 	.word	index@(.nv.constant0.get_time_embedding)
        /*0088*/ 	.short	0x0380
        /*008a*/ 	.short	0x0020


	//----- nvinfo : EIATTR_SW_WAR
	.align		4
.L_72:
        /*008c*/ 	.byte	0x04, 0x36
        /*008e*/ 	.short	(.L_74 - .L_73)
.L_73:
        /*0090*/ 	.word	0x00000008
.L_74:


//--------------------- .nv.info.embedding_backward_kernel --------------------------
	.section	.nv.info.embedding_backward_kernel,"",@"SHT_CUDA_INFO"
	.sectionflags	@""
	.align	4


	//----- nvinfo : EIATTR_CUDA_API_VERSION
	.align		4
        /*0000*/ 	.byte	0x04, 0x37
        /*0002*/ 	.short	(.L_76 - .L_75)
.L_75:
        /*0004*/ 	.word	0x00000082


	//----- nvinfo : EIATTR_KPARAM_INFO
	.align		4
.L_76:
        /*0008*/ 	.byte	0x04, 0x17
        /*000a*/ 	.short	(.L_78 - .L_77)
.L_77:
        /*000c*/ 	.word	0x00000000
        /*0010*/ 	.short	0x0007
        /*0012*/ 	.short	0x0038
        /*0014*/ 	.byte	0x00, 0xf0, 0x11, 0x00


	//----- nvinfo : EIATTR_KPARAM_INFO
	.align		4
.L_78:
        /*0018*/ 	.byte	0x04, 0x17
        /*001a*/ 	.short	(.L_80 - .L_79)
.L_79:
        /*001c*/ 	.word	0x00000000
        /*0020*/ 	.short	0x0006
        /*0022*/ 	.short	0x0030
        /*0024*/ 	.byte	0x00, 0xf0, 0x21, 0x00


	//----- nvinfo : EIATTR_KPARAM_INFO
	.align		4
.L_80:
        /*0028*/ 	.byte	0x04, 0x17
        /*002a*/ 	.short	(.L_82 - .L_81)
.L_81:
        /*002c*/ 	.word	0x00000000
        /*0030*/ 	.short	0x0005
        /*0032*/ 	.short	0x0028
        /*0034*/ 	.byte	0x00, 0xf0, 0x21, 0x00


	//----- nvinfo : EIATTR_KPARAM_INFO
	.align		4
.L_82:
        /*0038*/ 	.byte	0x04, 0x17
        /*003a*/ 	.short	(.L_84 - .L_83)
.L_83:
        /*003c*/ 	.word	0x00000000
        /*0040*/ 	.short	0x0004
        /*0042*/ 	.short	0x0020
        /*0044*/ 	.byte	0x00, 0xf5, 0x21, 0x00


	//----- nvinfo : EIATTR_KPARAM_INFO
	.align		4
.L_84:
        /*0048*/ 	.byte	0x04, 0x17
        /*004a*/ 	.short	(.L_86 - .L_85)
.L_85:
        /*004c*/ 	.word	0x00000000
        /*0050*/ 	.short	0x0003
        /*0052*/ 	.short	0x0018
        /*0054*/ 	.byte	0x00, 0xf5, 0x21, 0x00


	//----- nvinfo : EIATTR_KPARAM_INFO
	.align		4
.L_86:
        /*0058*/ 	.byte	0x04, 0x17
        /*005a*/ 	.short	(.L_88 - .L_87)
.L_87:
        /*005c*/ 	.word	0x00000000
        /*0060*/ 	.short	0x0002
        /*0062*/ 	.short	0x0010
        /*0064*/ 	.byte	0x00, 0xf5, 0x21, 0x00


	//----- nvinfo : EIATTR_KPARAM_INFO
	.align		4
.L_88:
        /*0068*/ 	.byte	0x04, 0x17
        /*006a*/ 	.short	(.L_90 - .L_89)
.L_89:
        /*006c*/ 	.word	0x00000000
        /*0070*/ 	.short	0x0001
        /*0072*/ 	.short	0x0008
        /*0074*/ 	.byte	0x00, 0xf5, 0x21, 0x00


	//----- nvinfo : EIATTR_KPARAM_INFO
	.align		4
.L_90:
        /*0078*/ 	.byte	0x04, 0x17
        /*007a*/ 	.short	(.L_92 - .L_91)
.L_91:
        /*007c*/ 	.word	0x00000000
        /*0080*/ 	.short	0x0000
        /*0082*/ 	.short	0x0000
        /*0084*/ 	.byte	0x00, 0xf5, 0x21, 0x00


	//----- nvinfo : EIATTR_SPARSE_MMA_MASK
	.align		4
.L_92:
        /*0088*/ 	.byte	0x03, 0x50
        /*008a*/ 	.short	0x0000


	//----- nvinfo : EIATTR_MAXREG_COUNT
	.align		4
        /*008c*/ 	.byte	0x03, 0x1b
        /*008e*/ 	.short	0x00ff


	//----- nvinfo : EIATTR_MERCURY_ISA_VERSION
	.align		4
        /*0090*/ 	.byte	0x03, 0x5f
        /*0092*/ 	.short	0x0101


	//----- nvinfo : EIATTR_VRC_CTA_INIT_COUNT
	.align		4
        /*0094*/ 	.byte	0x02, 0x4a
	.zero		1
	.zero		1


	//----- nvinfo : EIATTR_EXIT_INSTR_OFFSETS
	.align		4
        /*0098*/ 	.byte	0x04, 0x1c
        /*009a*/ 	.short	(.L_94 - .L_93)


	//   ....[0]....
.L_93:
        /*009c*/ 	.word	0x00000080


	//   ....[1]....
        /*00a0*/ 	.word	0x00000170


	//   ....[2]....
        /*00a4*/ 	.word	0x000001c0


	//   ....[3]....
        /*00a8*/ 	.word	0x000007a0


	//   ....[4]....
        /*00ac*/ 	.word	0x00000830


	//   ....[5]....
        /*00b0*/ 	.word	0x00000c00


	//   ....[6]....
        /*00b4*/ 	.word	0x00000cb0


	//----- nvinfo : EIATTR_CRS_STACK_SIZE
	.align		4
.L_94:
        /*00b8*/ 	.byte	0x04, 0x1e
        /*00ba*/ 	.short	(.L_96 - .L_95)
.L_95:
        /*00bc*/ 	.word	0x00000000


	//----- nvinfo : EIATTR_CBANK_PARAM_SIZE
	.align		4
.L_96:
        /*00c0*/ 	.byte	0x03, 0x19
        /*00c2*/ 	.short	0x003c


	//----- nvinfo : EIATTR_PARAM_CBANK
	.align		4
        /*00c4*/ 	.byte	0x04, 0x0a
        /*00c6*/ 	.short	(.L_98 - .L_97)
	.align		4
.L_97:
        /*00c8*/ 	.word	index@(.nv.constant0.embedding_backward_kernel)
        /*00cc*/ 	.short	0x0380
        /*00ce*/ 	.short	0x003c


	//----- nvinfo : EIATTR_SW_WAR
	.align		4
.L_98:
        /*00d0*/ 	.byte	0x04, 0x36
        /*00d2*/ 	.short	(.L_100 - .L_99)
.L_99:
        /*00d4*/ 	.word	0x00000008
.L_100:


//--------------------- .nv.info.EmbeddingGrad    --------------------------
	.section	.nv.info.EmbeddingGrad,"",@"SHT_CUDA_INFO"
	.sectionflags	@""
	.align	4


	//----- nvinfo : EIATTR_CUDA_API_VERSION
	.align		4
        /*0000*/ 	.byte	0x04, 0x37
        /*0002*/ 	.short	(.L_102 - .L_101)
.L_101:
        /*0004*/ 	.word	0x00000082


	//----- nvinfo : EIATTR_KPARAM_INFO
	.align		4
.L_102:
        /*0008*/ 	.byte	0x04, 0x17
        /*000a*/ 	.short	(.L_104 - .L_103)
.L_103:
        /*000c*/ 	.word	0x00000000
        /*0010*/ 	.short	0x0005
        /*0012*/ 	.short	0x0020
        /*0014*/ 	.byte	0x00, 0xf0, 0x11, 0x00


	//----- nvinfo : EIATTR_KPARAM_INFO
	.align		4
.L_104:
        /*0018*/ 	.byte	0x04, 0x17
        /*001a*/ 	.short	(.L_106 - .L_105)
.L_105:
        /*001c*/ 	.word	0x00000000
        /*0020*/ 	.short	0x0004
        /*0022*/ 	.short	0x001c
        /*0024*/ 	.byte	0x00, 0xf0, 0x11, 0x00


	//----- nvinfo : EIATTR_KPARAM_INFO
	.align		4
.L_106:
        /*0028*/ 	.byte	0x04, 0x17
        /*002a*/ 	.short	(.L_108 - .L_107)
.L_107:
        /*002c*/ 	.word	0x00000000
        /*0030*/ 	.short	0x0003
        /*0032*/ 	.short	0x0018
        /*0034*/ 	.byte	0x00, 0xf0, 0x11, 0x00


	//----- nvinfo : EIATTR_KPARAM_INFO
	.align		4
.L_108:
        /*0038*/ 	.byte	0x04, 0x17
        /*003a*/ 	.short	(.L_110 - .L_109)
.L_109:
        /*003c*/ 	.word	0x00000000
        /*0040*/ 	.short	0x0002
        /*0042*/ 	.short	0x0010
        /*0044*/ 	.byte	0x00, 0xf5, 0x21, 0x00


	//----- nvinfo : EIATTR_KPARAM_INFO
	.align		4
.L_110:
        /*0048*/ 	.byte	0x04, 0x17
        /*004a*/ 	.short	(.L_112 - .L_111)
.L_111:
        /*004c*/ 	.word	0x00000000
        /*0050*/ 	.short	0x0001
        /*0052*/ 	.short	0x0008
        /*0054*/ 	.byte	0x00, 0xf5, 0x21, 0x00


	//----- nvinfo : EIATTR_KPARAM_INFO
	.align		4
.L_112:
        /*0058*/ 	.byte	0x04, 0x17
        /*005a*/ 	.short	(.L_114 - .L_113)
.L_113:
        /*005c*/ 	.word	0x00000000
        /*0060*/ 	.short	0x0000
        /*0062*/ 	.short	0x0000
        /*0064*/ 	.byte	0x00, 0xf5, 0x21, 0x00


	//----- nvinfo : EIATTR_SPARSE_MMA_MASK
	.align		4
.L_114:
        /*0068*/ 	.byte	0x03, 0x50
        /*006a*/ 	.short	0x0000


	//----- nvinfo : EIATTR_MAXREG_COUNT
	.align		4
        /*006c*/ 	.byte	0x03, 0x1b
        /*006e*/ 	.short	0x00ff


	//----- nvinfo : EIATTR_MERCURY_ISA_VERSION
	.align		4
        /*0070*/ 	.byte	0x03, 0x5f
        /*0072*/ 	.short	0x0101


	//----- nvinfo : EIATTR_VRC_CTA_INIT_COUNT
	.align		4
        /*0074*/ 	.byte	0x02, 0x4a
	.zero		1
	.zero		1


	//----- nvinfo : EIATTR_EXIT_INSTR_OFFSETS
	.align		4
        /*0078*/ 	.byte	0x04, 0x1c
        /*007a*/ 	.short	(.L_116 - .L_115)


	//   ....[0]....
.L_115:
        /*007c*/ 	.word	0x00000070


	//   ....[1]....
        /*0080*/ 	.word	0x00000990


	//----- nvinfo : EIATTR_CRS_STACK_SIZE
	.align		4
.L_116:
        /*0084*/ 	.byte	0x04, 0x1e
        /*0086*/ 	.short	(.L_118 - .L_117)
.L_117:
        /*0088*/ 	.word	0x00000000


	//----- nvinfo : EIATTR_CBANK_PARAM_SIZE
	.align		4
.L_118:
        /*008c*/ 	.byte	0x03, 0x19
        /*008e*/ 	.short	0x0024


	//----- nvinfo : EIATTR_PARAM_CBANK
	.align		4
        /*0090*/ 	.byte	0x04, 0x0a
        /*0092*/ 	.short	(.L_120 - .L_119)
	.align		4
.L_119:
        /*0094*/ 	.word	index@(.nv.constant0.EmbeddingGrad)
        /*0098*/ 	.short	0x0380
        /*009a*/ 	.short	0x0024


	//----- nvinfo : EIATTR_SW_WAR
	.align		4
.L_120:
        /*009c*/ 	.byte	0x04, 0x36
        /*009e*/ 	.short	(.L_122 - .L_121)
.L_121:
        /*00a0*/ 	.word	0x00000008
.L_122:


//--------------------- .nv.info.EmbeddingFW      --------------------------
	.section	.nv.info.EmbeddingFW,"",@"SHT_CUDA_INFO"
	.sectionflags	@""
	.align	4


	//----- nvinfo : EIATTR_CUDA_API_VERSION
	.align		4
        /*0000*/ 	.byte	0x04, 0x37
        /*0002*/ 	.short	(.L_124 - .L_123)
.L_123:
        /*0004*/ 	.word	0x00000082


	//----- nvinfo : EIATTR_KPARAM_INFO
	.align		4
.L_124:
        /*0008*/ 	.byte	0x04, 0x17
        /*000a*/ 	.short	(.L_126 - .L_125)
.L_125:
        /*000c*/ 	.word	0x00000000
        /*0010*/ 	.short	0x0005
        /*0012*/ 	.short	0x0020
        /*0014*/ 	.byte	0x00, 0xf0, 0x11, 0x00


	//----- nvinfo : EIATTR_KPARAM_INFO
	.align		4
.L_126:
        /*0018*/ 	.byte	0x04, 0x17
        /*001a*/ 	.short	(.L_128 - .L_127)
.L_127:
        /*001c*/ 	.word	0x00000000
        /*0020*/ 	.short	0x0004
        /*0022*/ 	.short	0x001c
        /*0024*/ 	.byte	0x00, 0xf0, 0x11, 0x00


	//----- nvinfo : EIATTR_KPARAM_INFO
	.align		4
.L_128:
        /*0028*/ 	.byte	0x04, 0x17
        /*002a*/ 	.short	(.L_130 - .L_129)
.L_129:
        /*002c*/ 	.word	0x00000000
        /*0030*/ 	.short	0x0003
        /*0032*/ 	.short	0x0018
        /*0034*/ 	.byte	0x00, 0xf0, 0x11, 0x00


	//----- nvinfo : EIATTR_KPARAM_INFO
	.align		4
.L_130:
        /*0038*/ 	.byte	0x04, 0x17
        /*003a*/ 	.short	(.L_132 - .L_131)
.L_131:
        /*003c*/ 	.word	0x00000000
        /*0040*/ 	.short	0x0002
        /*0042*/ 	.short	0x0010
        /*0044*/ 	.byte	0x00, 0xf5, 0x21, 0x00


	//----- nvinfo : EIATTR_KPARAM_INFO
	.align		4
.L_132:
        /*0048*/ 	.byte	0x04, 0x17
        /*004a*/ 	.short	(.L_134 - .L_133)
.L_133:
        /*004c*/ 	.word	0x00000000
        /*0050*/ 	.short	0x0001
        /*0052*/ 	.short	0x0008
        /*0054*/ 	.byte	0x00, 0xf5, 0x21, 0x00


	//----- nvinfo : EIATTR_KPARAM_INFO
	.align		4
.L_134:
        /*0058*/ 	.byte	0x04, 0x17
        /*005a*/ 	.short	(.L_136 - .L_135)
.L_135:
        /*005c*/ 	.word	0x00000000
        /*0060*/ 	.short	0x0000
        /*0062*/ 	.short	0x0000
        /*0064*/ 	.byte	0x00, 0xf5, 0x21, 0x00


	//----- nvinfo : EIATTR_SPARSE_MMA_MASK
	.align		4
.L_136:
        /*0068*/ 	.byte	0x03, 0x50
        /*006a*/ 	.short	0x0000


	//----- nvinfo : EIATTR_MAXREG_COUNT
	.align		4
        /*006c*/ 	.byte	0x03, 0x1b
        /*006e*/ 	.short	0x00ff


	//----- nvinfo : EIATTR_MERCURY_ISA_VERSION
	.align		4
        /*0070*/ 	.byte	0x03, 0x5f
        /*0072*/ 	.short	0x0101


	//----- nvinfo : EIATTR_VRC_CTA_INIT_COUNT
	.align		4
        /*0074*/ 	.byte	0x02, 0x4a
	.zero		1
	.zero		1


	//----- nvinfo : EIATTR_EXIT_INSTR_OFFSETS
	.align		4
        /*0078*/ 	.byte	0x04, 0x1c
        /*007a*/ 	.short	(.L_138 - .L_137)


	//   ....[0]....
.L_137:
        /*007c*/ 	.word	0x00000070


	//   ....[1]....
        /*0080*/ 	.word	0x00000320


	//----- nvinfo : EIATTR_CRS_STACK_SIZE
	.align		4
.L_138:
        /*0084*/ 	.byte	0x04, 0x1e
        /*0086*/ 	.short	(.L_140 - .L_139)
.L_139:
        /*0088*/ 	.word	0x00000000


	//----- nvinfo : EIATTR_CBANK_PARAM_SIZE
	.align		4
.L_140:
        /*008c*/ 	.byte	0x03, 0x19
        /*008e*/ 	.short	0x0024


	//----- nvinfo : EIATTR_PARAM_CBANK
	.align		4
        /*0090*/ 	.byte	0x04, 0x0a
        /*0092*/ 	.short	(.L_142 - .L_141)
	.align		4
.L_141:
        /*0094*/ 	.word	index@(.nv.constant0.EmbeddingFW)
        /*0098*/ 	.short	0x0380
        /*009a*/ 	.short	0x0024


	//----- nvinfo : EIATTR_SW_WAR
	.align		4
.L_142:
        /*009c*/ 	.byte	0x04, 0x36
        /*009e*/ 	.short	(.L_144 - .L_143)
.L_143:
        /*00a0*/ 	.word	0x00000008
.L_144:


//--------------------- .nv.callgraph             --------------------------
	.section	.nv.callgraph,"",@"SHT_CUDA_CALLGRAPH"
	.align	4
	.sectionentsize	8
	.align		4
        /*0000*/ 	.word	0x00000000
	.align		4
        /*0004*/ 	.word	0xffffffff
	.align		4
        /*0008*/ 	.word	0x00000000
	.align		4
        /*000c*/ 	.word	0xfffffffe
	.align		4
        /*0010*/ 	.word	0x00000000
	.align		4
        /*0014*/ 	.word	0xfffffffd
	.align		4
        /*0018*/ 	.word	0x00000000
	.align		4
        /*001c*/ 	.word	0xfffffffc


//--------------------- .nv.constant4             --------------------------
	.section	.nv.constant4,"a",@progbits
	.align	8
	.align		8
.nv.constant4:
        /*0000*/ 	.dword	__cudart_i2opi_f


//--------------------- .text.embedding_forward_kernel --------------------------
	.section	.text.embedding_forward_kernel,"ax",@progbits
	.align	128
        .global         embedding_forward_kernel
        .type           embedding_forward_kernel,@function
        .size           embedding_forward_kernel,(.L_x_55 - embedding_forward_kernel)
        .other          embedding_forward_kernel,@"STO_CUDA_ENTRY STV_DEFAULT"
embedding_forward_kernel:
.text.embedding_forward_kernel:
[----:B------:R-:W-:Y:S01]  /*0000*/  LDC R1, c[0x0][0x37c] ;  /* 0x0000df00ff017b82 */ /* 0x000fe20000000800 */
[----:B------:R-:W0:Y:S07]  /*0010*/  S2R R0, SR_TID.X ;  /* 0x0000000000007919 */ /* 0x000e2e0000002100 */
[----:B------:R-:W0:Y:S01]  /*0020*/  S2UR UR4, SR_CTAID.X ;  /* 0x00000000000479c3 */ /* 0x000e220000002500 */
[----:B------:R-:W1:Y:S07]  /*0030*/  LDCU UR5, c[0x0][0x380] ;  /* 0x00007000ff0577ac */ /* 0x000e6e0008000800 */
[----:B------:R-:W0:Y:S02]  /*0040*/  LDC R7, c[0x0][0x360] ;  /* 0x0000d800ff077b82 */ /* 0x000e240000000800 */
[----:B0-----:R-:W-:-:S05]  /*0050*/  IMAD R7, R7, UR4, R0 ;  /* 0x0000000407077c24 */ /* 0x001fca000f8e0200 */
[----:B-1----:R-:W-:-:S13]  /*0060*/  ISETP.GE.U32.AND P0, PT, R7, UR5, PT ;  /* 0x0000000507007c0c */ /* 0x002fda000bf06070 */
[----:B------:R-:W-:Y:S05]  /*0070*/  @P0 EXIT ;  /* 0x000000000000094d */ /* 0x000fea0003800000 */
[----:B------:R-:W0:Y:S02]  /*0080*/  LDCU UR5, c[0x0][0x388] ;  /* 0x00007100ff0577ac */ /* 0x000e240008000800 */
[----:B0-----:R-:W-:-:S13]  /*0090*/  ISETP.NE.AND P0, PT, RZ, UR5, PT ;  /* 0x00000005ff007c0c */ /* 0x001fda000bf05270 */
[----:B------:R-:W-:Y:S05]  /*00a0*/  @!P0 EXIT ;  /* 0x000000000000894d */ /* 0x000fea0003800000 */
[----:B------:R-:W0:Y:S01]  /*00b0*/  LDC.64 R4, c[0x0][0x398] ;  /* 0x0000e600ff047b82 */ /* 0x000e220000000a00 */
[----:B------:R-:W1:Y:S01]  /*00c0*/  LDCU.64 UR8, c[0x0][0x358] ;  /* 0x00006b00ff0877ac */ /* 0x000e620008000a00 */
[----:B0-----:R-:W-:-:S06]  /*00d0*/  IMAD.WIDE.U32 R4, R7, 0x4, R4 ;  /* 0x0000000407047825 */ /* 0x001fcc00078e0004 */
[----:B-1----:R-:W2:Y:S01]  /*00e0*/  LDG.E.CONSTANT R4, desc[UR8][R4.64] ;  /* 0x0000000804047981 */ /* 0x002ea2000c1e9900 */
[----:B------:R-:W-:Y:S02]  /*00f0*/  UISETP.GE.U32.AND UP0, UPT, UR5, 0x10, UPT ;  /* 0x000000100500788c */ /* 0x000fe4000bf06070 */
[----:B------:R-:W-:Y:S01]  /*0100*/  IMAD R0, R7, UR5, RZ ;  /* 0x0000000507007c24 */ /* 0x000fe2000f8e02ff */
[----:B------:R-:W-:Y:S01]  /*0110*/  ULOP3.LUT UR6, UR5, 0xf, URZ, 0xc0, !UPT ;  /* 0x0000000f05067892 */ /* 0x000fe2000f8ec0ff */
[----:B------:R-:W-:Y:S01]  /*0120*/  UMOV UR4, URZ ;  /* 0x000000ff00047c82 */ /* 0x000fe20008000000 */
[----:B--2---:R-:W0:Y:S02]  /*0130*/  F2I.S64.TRUNC R2, R4 ;  /* 0x0000000400027311 */ /* 0x004e24000020d900 */
[----:B0-----:R-:W-:Y:S02]  /*0140*/  IMAD R9, R3, UR5, RZ ;  /* 0x0000000503097c24 */ /* 0x001fe4000f8e02ff */
[----:B------:R-:W-:-:S04]  /*0150*/  IMAD.WIDE.U32 R2, R2, UR5, RZ ;  /* 0x0000000502027c25 */ /* 0x000fc8000f8e00ff */
[----:B------:R-:W-:Y:S01]  /*0160*/  IMAD.IADD R9, R3, 0x1, R9 ;  /* 0x0000000103097824 */ /* 0x000fe200078e0209 */
[----:B------:R-:W-:Y:S06]  /*0170*/  BRA.U !UP0, `(.L_x_0) ;  /* 0x0000000108d47547 */ /* 0x000fec000b800000 */
[----:B------:R-:W0:Y:S01]  /*0180*/  LDCU.64 UR10, c[0x0][0x390] ;  /* 0x00007200ff0a77ac */ /* 0x000e220008000a00 */
[----:B------:R-:W1:Y:S01]  /*0190*/  LDCU.64 UR12, c[0x0][0x3a0] ;  /* 0x00007400ff0c77ac */ /* 0x000e620008000a00 */
[----:B------:R-:W-:-:S04]  /*01a0*/  ULOP3.LUT UR4, UR5, 0xfffffff0, URZ, 0xc0, !UPT ;  /* 0xfffffff005047892 */ /* 0x000fc8000f8ec0ff */
[----:B------:R-:W-:Y:S01]  /*01b0*/  UIADD3 UR7, UPT, UPT, -UR4, URZ, URZ ;  /* 0x000000ff04077290 */ /* 0x000fe2000fffe1ff */
[----:B0-----:R-:W-:Y:S02]  /*01c0*/  LEA R4, P0, R2, UR10, 0x2 ;  /* 0x0000000a02047c11 */ /* 0x001fe4000f8010ff */
[----:B-1----:R-:W-:Y:S02]  /*01d0*/  LEA R8, P1, R0, UR12, 0x2 ;  /* 0x0000000c00087c11 */ /* 0x002fe4000f8210ff */
[----:B------:R-:W-:Y:S02]  /*01e0*/  LEA.HI.X R5, R2, UR11, R9, 0x2, P0 ;  /* 0x0000000b02057c11 */ /* 0x000fe400080f1409 */
[----:B------:R-:W-:Y:S02]  /*01f0*/  IADD3 R4, P0, PT, R4, 0x20, RZ ;  /* 0x0000002004047810 */ /* 0x000fe40007f1e0ff */
[----:B------:R-:W-:Y:S02]  /*0200*/  IADD3 R8, P2, PT, R8, 0x20, RZ ;  /* 0x0000002008087810 */ /* 0x000fe40007f5e0ff */
[----:B------:R-:W-:Y:S01]  /*0210*/  LEA.HI.X R22, R0, UR13, RZ, 0x2, P1 ;  /* 0x0000000d00167c11 */ /* 0x000fe200088f14ff */
[----:B------:R-:W-:-:S04]  /*0220*/  IMAD.X R5, RZ, RZ, R5, P0 ;  /* 0x000000ffff057224 */ /* 0x000fc800000e0605 */
[----:B------:R-:W-:-:S07]  /*0230*/  IMAD.X R22, RZ, RZ, R22, P2 ;  /* 0x000000ffff167224 */ /* 0x000fce00010e0616 */
.L_x_1:
[----:B0-----:R-:W2:Y:S04]  /*0240*/  LDG.E.CONSTANT R11, desc[UR8][R4.64+-0x20] ;  /* 0xffffe008040b7981 */ /* 0x001ea8000c1e9900 */
[----:B------:R-:W3:Y:S04]  /*0250*/  LDG.E.CONSTANT R13, desc[UR8][R4.64+-0x1c] ;  /* 0xffffe408040d7981 */ /* 0x000ee8000c1e9900 */
[----:B------:R-:W4:Y:S04]  /*0260*/  LDG.E.CONSTANT R15, desc[UR8][R4.64+-0x18] ;  /* 0xffffe808040f7981 */ /* 0x000f28000c1e9900 */
[----:B------:R-:W5:Y:S04]  /*0270*/  LDG.E.CONSTANT R17, desc[UR8][R4.64+-0x14] ;  /* 0xffffec0804117981 */ /* 0x000f68000c1e9900 */
        /* <DEDUP_REMOVED lines=11> */
[----:B------:R0:W5:Y:S01]  /*0330*/  LDG.E.CONSTANT R20, desc[UR8][R4.64+0x1c] ;  /* 0x00001c0804147981 */ /* 0x000162000c1e9900 */
[----:B------:R-:W-:Y:S01]  /*0340*/  IMAD.MOV.U32 R6, RZ, RZ, R8 ;  /* 0x000000ffff067224 */ /* 0x000fe200078e0008 */
[----:B------:R-:W-:Y:S01]  /*0350*/  UIADD3 UR7, UPT, UPT, UR7, 0x10, URZ ;  /* 0x0000001007077890 */ /* 0x000fe2000fffe0ff */
[----:B------:R-:W-:-:S03]  /*0360*/  IMAD.MOV.U32 R7, RZ, RZ, R22 ;  /* 0x000000ffff077224 */ /* 0x000fc600078e0016 */
[----:B------:R-:W-:Y:S01]  /*0370*/  UISETP.NE.AND UP0, UPT, UR7, URZ, UPT ;  /* 0x000000ff0700728c */ /* 0x000fe2000bf05270 */
[----:B------:R-:W-:Y:S02]  /*0380*/  IADD3 R8, P1, PT, R6, 0x40, RZ ;  /* 0x0000004006087810 */ /* 0x000fe40007f3e0ff */
[----:B0-----:R-:W-:-:S03]  /*0390*/  IADD3 R4, P0, PT, R4, 0x40, RZ ;  /* 0x0000004004047810 */ /* 0x001fc60007f1e0ff */
[----:B------:R-:W-:Y:S02]  /*03a0*/  IMAD.X R22, RZ, RZ, R7, P1 ;  /* 0x000000ffff167224 */ /* 0x000fe400008e0607 */
[----:B------:R-:W-:Y:S01]  /*03b0*/  IMAD.X R5, RZ, RZ, R5, P0 ;  /* 0x000000ffff057224 */ /* 0x000fe200000e0605 */
[----:B--2---:R0:W-:Y:S04]  /*03c0*/  STG.E desc[UR8][R6.64+-0x20], R11 ;  /* 0xffffe00b06007986 */ /* 0x0041e8000c101908 */
[----:B---3--:R0:W-:Y:S04]  /*03d0*/  STG.E desc[UR8][R6.64+-0x1c], R13 ;  /* 0xffffe40d06007986 */ /* 0x0081e8000c101908 */
[----:B----4-:R0:W-:Y:S04]  /*03e0*/  STG.E desc[UR8][R6.64+-0x18], R15 ;  /* 0xffffe80f06007986 */ /* 0x0101e8000c101908 */
[----:B-----5:R0:W-:Y:S04]  /*03f0*/  STG.E desc[UR8][R6.64+-0x14], R17 ;  /* 0xffffec1106007986 */ /* 0x0201e8000c101908 */
[----:B------:R0:W-:Y:S04]  /*0400*/  STG.E desc[UR8][R6.64+-0x10], R19 ;  /* 0xfffff01306007986 */ /* 0x0001e8000c101908 */
        /* <DEDUP_REMOVED lines=10> */
[----:B------:R0:W-:Y:S01]  /*04b0*/  STG.E desc[UR8][R6.64+0x1c], R20 ;  /* 0x00001c1406007986 */ /* 0x0001e2000c101908 */
[----:B------:R-:W-:Y:S05]  /*04c0*/  BRA.U UP0, `(.L_x_1) ;  /* 0xfffffffd005c7547 */ /* 0x000fea000b83ffff */
.L_x_0:
[----:B------:R-:W-:-:S13]  /*04d0*/  ISETP.NE.AND P0, PT, RZ, UR6, PT ;  /* 0x00000006ff007c0c */ /* 0x000fda000bf05270 */
[----:B------:R-:W-:Y:S05]  /*04e0*/  @!P0 EXIT ;  /* 0x000000000000894d */ /* 0x000fea0003800000 */
[----:B------:R-:W-:Y:S02]  /*04f0*/  UISETP.GE.U32.AND UP0, UPT, UR6, 0x8, UPT ;  /* 0x000000080600788c */ /* 0x000fe4000bf06070 */
[----:B------:R-:W-:-:S07]  /*0500*/  ULOP3.LUT UR6, UR5, 0x7, URZ, 0xc0, !UPT ;  /* 0x0000000705067892 */ /* 0x000fce000f8ec0ff */
[----:B------:R-:W-:Y:S05]  /*0510*/  BRA.U !UP0, `(.L_x_2) ;  /* 0x00000001086c7547 */ /* 0x000fea000b800000 */
[----:B------:R-:W1:Y:S01]  /*0520*/  LDCU.64 UR10, c[0x0][0x390] ;  /* 0x00007200ff0a77ac */ /* 0x000e620008000a00 */
[----:B------:R-:W-:-:S05]  /*0530*/  IADD3 R5, P0, PT, R2, UR4, RZ ;  /* 0x0000000402057c10 */ /* 0x000fca000ff1e0ff */
[----:B0-----:R-:W-:Y:S01]  /*0540*/  IMAD.X R6, RZ, RZ, R9, P0 ;  /* 0x000000ffff067224 */ /* 0x001fe200000e0609 */
[----:B-1----:R-:W-:-:S04]  /*0550*/  LEA R4, P0, R5, UR10, 0x2 ;  /* 0x0000000a05047c11 */ /* 0x002fc8000f8010ff */
[----:B------:R-:W-:Y:S01]  /*0560*/  LEA.HI.X R5, R5, UR11, R6, 0x2, P0 ;  /* 0x0000000b05057c11 */ /* 0x000fe200080f1406 */
[----:B------:R-:W0:Y:S04]  /*0570*/  LDCU.64 UR10, c[0x0][0x3a0] ;  /* 0x00007400ff0a77ac */ /* 0x000e280008000a00 */
[----:B------:R-:W2:Y:S04]  /*0580*/  LDG.E.CONSTANT R11, desc[UR8][R4.64] ;  /* 0x00000008040b7981 */ /* 0x000ea8000c1e9900 */
[----:B------:R-:W3:Y:S04]  /*0590*/  LDG.E.CONSTANT R13, desc[UR8][R4.64+0x4] ;  /* 0x00000408040d7981 */ /* 0x000ee8000c1e9900 */
[----:B------:R-:W4:Y:S04]  /*05a0*/  LDG.E.CONSTANT R15, desc[UR8][R4.64+0x8] ;  /* 0x00000808040f7981 */ /* 0x000f28000c1e9900 */
[----:B------:R-:W5:Y:S04]  /*05b0*/  LDG.E.CONSTANT R17, desc[UR8][R4.64+0xc] ;  /* 0x00000c0804117981 */ /* 0x000f68000c1e9900 */
[----:B------:R-:W5:Y:S04]  /*05c0*/  LDG.E.CONSTANT R19, desc[UR8][R4.64+0x10] ;  /* 0x0000100804137981 */ /* 0x000f68000c1e9900 */
[----:B------:R-:W5:Y:S04]  /*05d0*/  LDG.E.CONSTANT R21, desc[UR8][R4.64+0x14] ;  /* 0x0000140804157981 */ /* 0x000f68000c1e9900 */
[----:B------:R-:W5:Y:S04]  /*05e0*/  LDG.E.CONSTANT R23, desc[UR8][R4.64+0x18] ;  /* 0x0000180804177981 */ /* 0x000f68000c1e9900 */
[----:B------:R-:W5:Y:S01]  /*05f0*/  LDG.E.CONSTANT R25, desc[UR8][R4.64+0x1c] ;  /* 0x00001c0804197981 */ /* 0x000f62000c1e9900 */
[----:B------:R-:W-:Y:S01]  /*0600*/  IADD3 R7, P0, PT, R0, UR4, RZ ;  /* 0x0000000400077c10 */ /* 0x000fe2000ff1e0ff */
[----:B------:R-:W-:-:S04]  /*0610*/  UIADD3 UR4, UPT, UPT, UR4, 0x8, URZ ;  /* 0x0000000804047890 */ /* 0x000fc8000fffe0ff */
[----:B------:R-:W-:Y:S01]  /*0620*/  IMAD.X R8, RZ, RZ, RZ, P0 ;  /* 0x000000ffff087224 */ /* 0x000fe200000e06ff */
[----:B0-----:R-:W-:-:S04]  /*0630*/  LEA R6, P0, R7, UR10, 0x2 ;  /* 0x0000000a07067c11 */ /* 0x001fc8000f8010ff */
[----:B------:R-:W-:-:S05]  /*0640*/  LEA.HI.X R7, R7, UR11, R8, 0x2, P0 ;  /* 0x0000000b07077c11 */ /* 0x000fca00080f1408 */
[----:B--2---:R1:W-:Y:S04]  /*0650*/  STG.E desc[UR8][R6.64], R11 ;  /* 0x0000000b06007986 */ /* 0x0043e8000c101908 */
[----:B---3--:R1:W-:Y:S04]  /*0660*/  STG.E desc[UR8][R6.64+0x4], R13 ;  /* 0x0000040d06007986 */ /* 0x0083e8000c101908 */
[----:B----4-:R1:W-:Y:S04]  /*0670*/  STG.E desc[UR8][R6.64+0x8], R15 ;  /* 0x0000080f06007986 */ /* 0x0103e8000c101908 */
[----:B-----5:R1:W-:Y:S04]  /*0680*/  STG.E desc[UR8][R6.64+0xc], R17 ;  /* 0x00000c1106007986 */ /* 0x0203e8000c101908 */
[----:B------:R1:W-:Y:S04]  /*0690*/  STG.E desc[UR8][R6.64+0x10], R19 ;  /* 0x0000101306007986 */ /* 0x0003e8000c101908 */
[----:B------:R1:W-:Y:S04]  /*06a0*/  STG.E desc[UR8][R6.64+0x14], R21 ;  /* 0x0000141506007986 */ /* 0x0003e8000c101908 */
[----:B------:R1:W-:Y:S04]  /*06b0*/  STG.E desc[UR8][R6.64+0x18], R23 ;  /* 0x0000181706007986 */ /* 0x0003e8000c101908 */
[----:B------:R1:W-:Y:S02]  /*06c0*/  STG.E desc[UR8][R6.64+0x1c], R25 ;  /* 0x00001c1906007986 */ /* 0x0003e4000c101908 */
.L_x_2:
[----:B------:R-:W-:-:S13]  /*06d0*/  ISETP.NE.AND P0, PT, RZ, UR6, PT ;  /* 0x00000006ff007c0c */ /* 0x000fda000bf05270 */
[----:B------:R-:W-:Y:S05]  /*06e0*/  @!P0 EXIT ;  /* 0x000000000000894d */ /* 0x000fea0003800000 */
[----:B------:R-:W-:Y:S02]  /*06f0*/  UISETP.GE.U32.AND UP0, UPT, UR6, 0x4, UPT ;  /* 0x000000040600788c */ /* 0x000fe4000bf06070 */
[----:B------:R-:W-:-:S07]  /*0700*/  ULOP3.LUT UR5, UR5, 0x3, URZ, 0xc0, !UPT ;  /* 0x0000000305057892 */ /* 0x000fce000f8ec0ff */
[----:B------:R-:W-:Y:S05]  /*0710*/  BRA.U !UP0, `(.L_x_3) ;  /* 0x00000001084c7547 */ /* 0x000fea000b800000 */
[----:B------:R-:W2:Y:S01]  /*0720*/  LDCU.64 UR6, c[0x0][0x390] ;  /* 0x00007200ff0677ac */ /* 0x000ea20008000a00 */
[----:B------:R-:W-:-:S05]  /*0730*/  IADD3 R5, P0, PT, R2, UR4, RZ ;  /* 0x0000000402057c10 */ /* 0x000fca000ff1e0ff */
[----:B01----:R-:W-:Y:S01]  /*0740*/  IMAD.X R6, RZ, RZ, R9, P0 ;  /* 0x000000ffff067224 */ /* 0x003fe200000e0609 */
[----:B--2---:R-:W-:-:S04]  /*0750*/  LEA R4, P0, R5, UR6, 0x2 ;  /* 0x0000000605047c11 */ /* 0x004fc8000f8010ff */
[----:B------:R-:W-:Y:S01]  /*0760*/  LEA.HI.X R5, R5, UR7, R6, 0x2, P0 ;  /* 0x0000000705057c11 */ /* 0x000fe200080f1406 */
[----:B------:R-:W0:Y:S04]  /*0770*/  LDCU.64 UR6, c[0x0][0x3a0] ;  /* 0x00007400ff0677ac */ /* 0x000e280008000a00 */
[----:B------:R-:W2:Y:S04]  /*0780*/  LDG.E.CONSTANT R11, desc[UR8][R4.64] ;  /* 0x00000008040b7981 */ /* 0x000ea8000c1e9900 */
[----:B------:R-:W3:Y:S04]  /*0790*/  LDG.E.CONSTANT R13, desc[UR8][R4.64+0x4] ;  /* 0x00000408040d7981 */ /* 0x000ee8000c1e9900 */
[----:B------:R-:W4:Y:S04]  /*07a0*/  LDG.E.CONSTANT R15, desc[UR8][R4.64+0x8] ;  /* 0x00000808040f7981 */ /* 0x000f28000c1e9900 */
        /* <DEDUP_REMOVED lines=9> */
[----:B-----5:R2:W-:Y:S02]  /*0840*/  STG.E desc[UR8][R6.64+0xc], R17 ;  /* 0x00000c1106007986 */ /* 0x0205e4000c101908 */
.L_x_3:
[----:B------:R-:W-:-:S13]  /*0850*/  ISETP.NE.AND P0, PT, RZ, UR5, PT ;  /* 0x00000005ff007c0c */ /* 0x000fda000bf05270 */
[----:B------:R-:W-:Y:S05]  /*0860*/  @!P0 EXIT ;  /* 0x000000000000894d */ /* 0x000fea0003800000 */
[----:B------:R-:W3:Y:S01]  /*0870*/  LDCU.64 UR10, c[0x0][0x390] ;  /* 0x00007200ff0a77ac */ /* 0x000ee20008000a00 */
[----:B------:R-:W-:Y:S02]  /*0880*/  IADD3 R2, P2, PT, R2, UR4, RZ ;  /* 0x0000000402027c10 */ /* 0x000fe4000ff5e0ff */
[----:B------:R-:W-:Y:S01]  /*0890*/  IADD3 R3, P0, PT, R0, UR4, RZ ;  /* 0x0000000400037c10 */ /* 0x000fe2000ff1e0ff */
[----:B------:R-:W4:Y:S02]  /*08a0*/  LDCU.64 UR6, c[0x0][0x3a0] ;  /* 0x00007400ff0677ac */ /* 0x000f240008000a00 */
[----:B012---:R-:W-:Y:S02]  /*08b0*/  IMAD.X R7, RZ, RZ, R9, P2 ;  /* 0x000000ffff077224 */ /* 0x007fe400010e0609 */
[----:B------:R-:W-:Y:S01]  /*08c0*/  IMAD.X R6, RZ, RZ, RZ, P0 ;  /* 0x000000ffff067224 */ /* 0x000fe200000e06ff */
[----:B------:R-:W-:Y:S01]  /*08d0*/  UIADD3 UR5, UPT, UPT, -UR5, URZ, URZ ;  /* 0x000000ff05057290 */ /* 0x000fe2000fffe1ff */
[----:B---3--:R-:W-:-:S02]  /*08e0*/  LEA R0, P3, R2, UR10, 0x2 ;  /* 0x0000000a02007c11 */ /* 0x008fc4000f8610ff */
[C---:B----4-:R-:W-:Y:S02]  /*08f0*/  LEA R4, P1, R3.reuse, UR6, 0x2 ;  /* 0x0000000603047c11 */ /* 0x050fe4000f8210ff */
[----:B------:R-:W-:Y:S02]  /*0900*/  LEA.HI.X R7, R2, UR11, R7, 0x2, P3 ;  /* 0x0000000b02077c11 */ /* 0x000fe400098f1407 */
[----:B------:R-:W-:-:S09]  /*0910*/  LEA.HI.X R9, R3, UR7, R6, 0x2, P1 ;  /* 0x0000000703097c11 */ /* 0x000fd200088f1406 */
.L_x_4:
[----:B0-----:R-:W-:Y:S02]  /*0920*/  IMAD.MOV.U32 R2, RZ, RZ, R0 ;  /* 0x000000ffff027224 */ /* 0x001fe400078e0000 */
[----:B------:R-:W-:-:S05]  /*0930*/  IMAD.MOV.U32 R3, RZ, RZ, R7 ;  /* 0x000000ffff037224 */ /* 0x000fca00078e0007 */
[----:B------:R0:W2:Y:S01]  /*0940*/  LDG.E.CONSTANT R5, desc[UR8][R2.64] ;  /* 0x0000000802057981 */ /* 0x0000a2000c1e9900 */
[----:B------:R-:W-:Y:S01]  /*0950*/  UIADD3 UR5, UPT, UPT, UR5, 0x1, URZ ;  /* 0x0000000105057890 */ /* 0x000fe2000fffe0ff */
[----:B------:R-:W-:-:S03]  /*0960*/  IADD3 R0, P1, PT, R0, 0x4, RZ ;  /* 0x0000000400007810 */ /* 0x000fc60007f3e0ff */
[----:B------:R-:W-:Y:S02]  /*0970*/  UISETP.NE.AND UP0, UPT, UR5, URZ, UPT ;  /* 0x000000ff0500728c */ /* 0x000fe4000bf05270 */
[----:B------:R-:W-:Y:S02]  /*0980*/  IMAD.X R7, RZ, RZ, R7, P1 ;  /* 0x000000ffff077224 */ /* 0x000fe400008e0607 */
[----:B0-----:R-:W-:Y:S01]  /*0990*/  IMAD.MOV.U32 R2, RZ, RZ, R4 ;  /* 0x000000ffff027224 */ /* 0x001fe200078e0004 */
[----:B------:R-:W-:Y:S01]  /*09a0*/  IADD3 R4, P0, PT, R4, 0x4, RZ ;  /* 0x0000000404047810 */ /* 0x000fe20007f1e0ff */
[----:B------:R-:W-:-:S04]  /*09b0*/  IMAD.MOV.U32 R3, RZ, RZ, R9 ;  /* 0x000000ffff037224 */ /* 0x000fc800078e0009 */
[----:B------:R-:W-:Y:S01]  /*09c0*/  IMAD.X R9, RZ, RZ, R9, P0 ;  /* 0x000000ffff097224 */ /* 0x000fe200000e0609 */
[----:B--2---:R0:W-:Y:S01]  /*09d0*/  STG.E desc[UR8][R2.64], R5 ;  /* 0x0000000502007986 */ /* 0x0041e2000c101908 */
[----:B------:R-:W-:Y:S06]  /*09e0*/  BRA.U UP0, `(.L_x_4) ;  /* 0xfffffffd00cc7547 */ /* 0x000fec000b83ffff */
[----:B------:R-:W-:Y:S05]  /*09f0*/  EXIT ;  /* 0x000000000000794d */ /* 0x000fea0003800000 */
.L_x_5:
[----:B------:R-:W-:-:S00]  /*0a00*/  BRA `(.L_x_5) ;  /* 0xfffffffc00fc7947 */ /* 0x000fc0000383ffff */
[----:B------:R-:W-:-:S00]  /*0a10*/  NOP ;  /* 0x0000000000007918 */ /* 0x000fc00000000000 */
        /* <DEDUP_REMOVED lines=14> */
.L_x_55:


//--------------------- .text.get_time_embedding  --------------------------
	.section	.text.get_time_embedding,"ax",@progbits
	.align	128
        .global         get_time_embedding
        .type           get_time_embedding,@function
        .size           get_time_embedding,(.L_x_53 - get_time_embedding)
        .other          get_time_embedding,@"STO_CUDA_ENTRY STV_DEFAULT"
get_time_embedding:
.text.get_time_embedding:
[----:B------:R-:W0:Y:S01]  /*0000*/  LDC R1, c[0x0][0x37c] ;  /* 0x0000df00ff017b82 */ /* 0x000e220000000800 */
[----:B------:R-:W1:Y:S07]  /*0010*/  S2R R3, SR_TID.X ;  /* 0x0000000000037919 */ /* 0x000e6e0000002100 */
[----:B------:R-:W-:Y:S01]  /*0020*/  S2UR UR4, SR_CTAID.X ;  /* 0x00000000000479c3 */ /* 0x000fe20000002500 */
[----:B------:R-:W2:Y:S01]  /*0030*/  LDCU UR6, c[0x0][0x370] ;  /* 0x00006e00ff0677ac */ /* 0x000ea20008000800 */
[----:B0-----:R-:W-:Y:S01]  /*0040*/  VIADD R1, R1, 0xffffffe0 ;  /* 0xffffffe001017836 */ /* 0x001fe20000000000 */
[----:B------:R-:W0:Y:S05]  /*0050*/  LDCU UR7, c[0x0][0x398] ;  /* 0x00007300ff0777ac */ /* 0x000e2a0008000800 */
[----:B------:R-:W2:Y:S08]  /*0060*/  S2UR UR5, SR_CTAID.Y ;  /* 0x00000000000579c3 */ /* 0x000eb00000002600 */
[----:B------:R-:W1:Y:S01]  /*0070*/  LDC R10, c[0x0][0x360] ;  /* 0x0000d800ff0a7b82 */ /* 0x000e620000000800 */
[----:B--2---:R-:W-:-:S06]  /*0080*/  UIMAD UR4, UR5, UR6, UR4 ;  /* 0x00000006050472a4 */ /* 0x004fcc000f8e0204 */
[----:B-1----:R-:W-:-:S05]  /*0090*/  IMAD R10, R10, UR4, R3 ;  /* 0x000000040a0a7c24 */ /* 0x002fca000f8e0203 */
[----:B0-----:R-:W-:-:S13]  /*00a0*/  ISETP.GE.AND P0, PT, R10, UR7, PT ;  /* 0x000000070a007c0c */ /* 0x001fda000bf06270 */
[----:B------:R-:W-:Y:S05]  /*00b0*/  @P0 EXIT ;  /* 0x000000000000094d */ /* 0x000fea0003800000 */
[----:B------:R-:W0:Y:S01]  /*00c0*/  LDC R4, c[0x0][0x39c] ;  /* 0x0000e700ff047b82 */ /* 0x000e220000000800 */
[----:B------:R-:W1:Y:S07]  /*00d0*/  LDCU.64 UR6, c[0x0][0x358] ;  /* 0x00006b00ff0677ac */ /* 0x000e6e0008000a00 */
[----:B------:R-:W2:Y:S01]  /*00e0*/  LDC.64 R8, c[0x0][0x388] ;  /* 0x0000e200ff087b82 */ /* 0x000ea20000000a00 */
[----:B0-----:R-:W-:-:S04]  /*00f0*/  IABS R5, R4 ;  /* 0x0000000400057213 */ /* 0x001fc80000000000 */
[----:B------:R-:W0:Y:S08]  /*0100*/  I2F.RP R0, R5 ;  /* 0x0000000500007306 */ /* 0x000e300000209400 */
[----:B0-----:R-:W0:Y:S02]  /*0110*/  MUFU.RCP R0, R0 ;  /* 0x0000000000007308 */ /* 0x001e240000001000 */
[----:B0-----:R-:W-:-:S06]  /*0120*/  VIADD R2, R0, 0xffffffe ;  /* 0x0ffffffe00027836 */ /* 0x001fcc0000000000 */
[----:B------:R0:W3:Y:S02]  /*0130*/  F2I.FTZ.U32.TRUNC.NTZ R3, R2 ;  /* 0x0000000200037305 */ /* 0x0000e4000021f000 */
[----:B0-----:R-:W-:Y:S02]  /*0140*/  IMAD.MOV.U32 R2, RZ, RZ, RZ ;  /* 0x000000ffff027224 */ /* 0x001fe400078e00ff */
[----:B---3--:R-:W-:-:S04]  /*0150*/  IMAD.MOV R6, RZ, RZ, -R3 ;  /* 0x000000ffff067224 */ /* 0x008fc800078e0a03 */
[----:B------:R-:W-:Y:S01]  /*0160*/  IMAD R7, R6, R5, RZ ;  /* 0x0000000506077224 */ /* 0x000fe200078e02ff */
[----:B------:R-:W-:-:S03]  /*0170*/  IABS R6, R10 ;  /* 0x0000000a00067213 */ /* 0x000fc60000000000 */
[----:B------:R-:W-:-:S06]  /*0180*/  IMAD.HI.U32 R3, R3, R7, R2 ;  /* 0x0000000703037227 */ /* 0x000fcc00078e0002 */
[----:B------:R-:W-:-:S04]  /*0190*/  IMAD.HI.U32 R3, R3, R6, RZ ;  /* 0x0000000603037227 */ /* 0x000fc800078e00ff */
[----:B------:R-:W-:-:S04]  /*01a0*/  IMAD.MOV R0, RZ, RZ, -R3 ;  /* 0x000000ffff007224 */ /* 0x000fc800078e0a03 */
[----:B------:R-:W-:-:S05]  /*01b0*/  IMAD R0, R5, R0, R6 ;  /* 0x0000000005007224 */ /* 0x000fca00078e0206 */
[----:B------:R-:W-:-:S13]  /*01c0*/  ISETP.GT.U32.AND P2, PT, R5, R0, PT ;  /* 0x000000000500720c */ /* 0x000fda0003f44070 */
[----:B------:R-:W-:Y:S02]  /*01d0*/  @!P2 IMAD.IADD R0, R0, 0x1, -R5 ;  /* 0x000000010000a824 */ /* 0x000fe400078e0a05 */
[----:B------:R-:W-:Y:S01]  /*01e0*/  @!P2 VIADD R3, R3, 0x1 ;  /* 0x000000010303a836 */ /* 0x000fe20000000000 */
[----:B------:R-:W-:Y:S02]  /*01f0*/  ISETP.NE.AND P2, PT, R4, RZ, PT ;  /* 0x000000ff0400720c */ /* 0x000fe40003f45270 */
[----:B------:R-:W-:Y:S02]  /*0200*/  ISETP.GE.U32.AND P0, PT, R0, R5, PT ;  /* 0x000000050000720c */ /* 0x000fe40003f06070 */
[----:B------:R-:W-:-:S04]  /*0210*/  LOP3.LUT R0, R10, R4, RZ, 0x3c, !PT ;  /* 0x000000040a007212 */ /* 0x000fc800078e3cff */
[----:B------:R-:W-:-:S07]  /*0220*/  ISETP.GE.AND P1, PT, R0, RZ, PT ;  /* 0x000000ff0000720c */ /* 0x000fce0003f26270 */
[----:B------:R-:W-:-:S04]  /*0230*/  @P0 VIADD R3, R3, 0x1 ;  /* 0x0000000103030836 */ /* 0x000fc80000000000 */
[----:B------:R-:W-:Y:S02]  /*0240*/  IMAD.MOV.U32 R7, RZ, RZ, R3 ;  /* 0x000000ffff077224 */ /* 0x000fe400078e0003 */
[----:B------:R-:W0:Y:S02]  /*0250*/  LDC.64 R2, c[0x0][0x380] ;  /* 0x0000e000ff027b82 */ /* 0x000e240000000a00 */
[----:B------:R-:W-:Y:S01]  /*0260*/  @!P1 IMAD.MOV R7, RZ, RZ, -R7 ;  /* 0x000000ffff079224 */ /* 0x000fe200078e0a07 */
[----:B------:R-:W-:-:S05]  /*0270*/  @!P2 LOP3.LUT R7, RZ, R4, RZ, 0x33, !PT ;  /* 0x00000004ff07a212 */ /* 0x000fca00078e33ff */
[----:B------:R-:W-:-:S04]  /*0280*/  IMAD R5, R7, R4, RZ ;  /* 0x0000000407057224 */ /* 0x000fc800078e02ff */
[----:B------:R-:W-:-:S04]  /*0290*/  IMAD.IADD R10, R10, 0x1, -R5 ;  /* 0x000000010a0a7824 */ /* 0x000fc800078e0a05 */
[----:B--2---:R-:W-:-:S06]  /*02a0*/  IMAD.WIDE R8, R10, 0x4, R8 ;  /* 0x000000040a087825 */ /* 0x004fcc00078e0208 */
[----:B-1----:R-:W2:Y:S01]  /*02b0*/  LDG.E R9, desc[UR6][R8.64] ;  /* 0x0000000608097981 */ /* 0x002ea2000c1e1900 */
[----:B0-----:R-:W-:-:S05]  /*02c0*/  IMAD.WIDE R2, R7, 0x4, R2 ;  /* 0x0000000407027825 */ /* 0x001fca00078e0202 */
[----:B------:R-:W3:Y:S01]  /*02d0*/  LDG.E R0, desc[UR6][R2.64] ;  /* 0x0000000602007981 */ /* 0x000ee2000c1e1900 */
[----:B------:R-:W-:Y:S01]  /*02e0*/  BSSY.RECONVERGENT B0, `(.L_x_6) ;  /* 0x000000c000007945 */ /* 0x000fe20003800200 */
[----:B--2---:R-:W0:Y:S08]  /*02f0*/  MUFU.RCP R4, R9 ;  /* 0x0000000900047308 */ /* 0x004e300000001000 */
[----:B---3--:R-:W1:Y:S01]  /*0300*/  FCHK P0, R0, R9 ;  /* 0x0000000900007302 */ /* 0x008e620000000000 */
[----:B0-----:R-:W-:-:S04]  /*0310*/  FFMA R7, -R9, R4, 1 ;  /* 0x3f80000009077423 */ /* 0x001fc80000000104 */
[----:B------:R-:W-:-:S04]  /*0320*/  FFMA R7, R4, R7, R4 ;  /* 0x0000000704077223 */ /* 0x000fc80000000004 */
[----:B------:R-:W-:-:S04]  /*0330*/  FFMA R4, R0, R7, RZ ;  /* 0x0000000700047223 */ /* 0x000fc800000000ff */
[----:B------:R-:W-:-:S04]  /*0340*/  FFMA R6, -R9, R4, R0 ;  /* 0x0000000409067223 */ /* 0x000fc80000000100 */
[----:B------:R-:W-:Y:S01]  /*0350*/  FFMA R7, R7, R6, R4 ;  /* 0x0000000607077223 */ /* 0x000fe20000000004 */
[----:B-1----:R-:W-:Y:S06]  /*0360*/  @!P0 BRA `(.L_x_7) ;  /* 0x00000000000c8947 */ /* 0x002fec0003800000 */
[----:B------:R-:W-:-:S07]  /*0370*/  MOV R2, 0x390 ;  /* 0x0000039000027802 */ /* 0x000fce0000000f00 */
[----:B------:R-:W-:Y:S05]  /*0380*/  CALL.REL.NOINC `($__internal_0_$__cuda_sm3x_div_rn_noftz_f32_slowpath) ;  /* 0x0000000800a87944 */ /* 0x000fea0003c00000 */
[----:B------:R-:W-:-:S07]  /*0390*/  IMAD.MOV.U32 R7, RZ, RZ, R0 ;  /* 0x000000ffff077224 */ /* 0x000fce00078e0000 */
.L_x_7:
[----:B------:R-:W-:Y:S05]  /*03a0*/  BSYNC.RECONVERGENT B0 ;  /* 0x0000000000007941 */ /* 0x000fea0003800200 */
.L_x_6:
[C---:B------:R-:W-:Y:S01]  /*03b0*/  FMUL R0, R7.reuse, 0.63661974668502807617 ;  /* 0x3f22f98307007820 */ /* 0x040fe20000400000 */
[----:B------:R-:W-:Y:S01]  /*03c0*/  FSETP.GE.AND P0, PT, |R7|, 105615, PT ;  /* 0x47ce47800700780b */ /* 0x000fe20003f06200 */
[----:B------:R-:W-:Y:S04]  /*03d0*/  BSSY.RECONVERGENT B0, `(.L_x_8) ;  /* 0x0000040000007945 */ /* 0x000fe80003800200 */
[----:B------:R-:W0:Y:S02]  /*03e0*/  F2I.NTZ R0, R0 ;  /* 0x0000000000007305 */ /* 0x000e240000203100 */
[----:B0-----:R-:W-:Y:S01]  /*03f0*/  I2FP.F32.S32 R12, R0 ;  /* 0x00000000000c7245 */ /* 0x001fe20000201400 */
[----:B------:R-:W-:-:S04]  /*0400*/  IMAD.MOV.U32 R13, RZ, RZ, R0 ;  /* 0x000000ffff0d7224 */ /* 0x000fc800078e0000 */
[----:B------:R-:W-:-:S04]  /*0410*/  FFMA R3, R12, -1.5707962512969970703, R7 ;  /* 0xbfc90fda0c037823 */ /* 0x000fc80000000007 */
[----:B------:R-:W-:-:S04]  /*0420*/  FFMA R3, R12, -7.5497894158615963534e-08, R3 ;  /* 0xb3a221680c037823 */ /* 0x000fc80000000003 */
[----:B------:R-:W-:-:S04]  /*0430*/  FFMA R12, R12, -5.3903029534742383927e-15, R3 ;  /* 0xa7c234c50c0c7823 */ /* 0x000fc80000000003 */
[----:B------:R-:W-:Y:S01]  /*0440*/  IMAD.MOV.U32 R2, RZ, RZ, R12 ;  /* 0x000000ffff027224 */ /* 0x000fe200078e000c */
[----:B------:R-:W-:Y:S06]  /*0450*/  @!P0 BRA `(.L_x_9) ;  /* 0x0000000000dc8947 */ /* 0x000fec0003800000 */
[----:B------:R-:W-:-:S13]  /*0460*/  FSETP.NEU.AND P0, PT, |R7|, +INF , PT ;  /* 0x7f8000000700780b */ /* 0x000fda0003f0d200 */
[----:B------:R-:W-:Y:S01]  /*0470*/  @!P0 FMUL R2, RZ, R7 ;  /* 0x00000007ff028220 */ /* 0x000fe20000400000 */
[----:B------:R-:W-:Y:S01]  /*0480*/  @!P0 IMAD.MOV.U32 R0, RZ, RZ, RZ ;  /* 0x000000ffff008224 */ /* 0x000fe200078e00ff */
[----:B------:R-:W-:Y:S06]  /*0490*/  @!P0 BRA `(.L_x_9) ;  /* 0x0000000000cc8947 */ /* 0x000fec0003800000 */
[----:B------:R-:W-:Y:S01]  /*04a0*/  IMAD.SHL.U32 R2, R7, 0x100, RZ ;  /* 0x0000010007027824 */ /* 0x000fe200078e00ff */
[----:B------:R-:W0:Y:S01]  /*04b0*/  LDCU.64 UR8, c[0x4][URZ] ;  /* 0x01000000ff0877ac */ /* 0x000e220008000a00 */
[----:B------:R-:W-:Y:S02]  /*04c0*/  IMAD.MOV.U32 R6, RZ, RZ, RZ ;  /* 0x000000ffff067224 */ /* 0x000fe400078e00ff */
[----:B------:R-:W-:Y:S01]  /*04d0*/  IMAD.MOV.U32 R0, RZ, RZ, R1 ;  /* 0x000000ffff007224 */ /* 0x000fe200078e0001 */
[----:B------:R-:W-:Y:S01]  /*04e0*/  LOP3.LUT R15, R2, 0x80000000, RZ, 0xfc, !PT ;  /* 0x80000000020f7812 */ /* 0x000fe200078efcff */
[----:B------:R-:W-:Y:S01]  /*04f0*/  UMOV UR5, URZ ;  /* 0x000000ff00057c82 */ /* 0x000fe20008000000 */
[----:B------:R-:W-:-:S05]  /*0500*/  UMOV UR4, URZ ;  /* 0x000000ff00047c82 */ /* 0x000fca0008000000 */
.L_x_10:
[----:B0-----:R-:W-:Y:S02]  /*0510*/  IMAD.U32 R8, RZ, RZ, UR8 ;  /* 0x00000008ff087e24 */ /* 0x001fe4000f8e00ff */
[----:B------:R-:W-:-:S05]  /*0520*/  IMAD.U32 R9, RZ, RZ, UR9 ;  /* 0x00000009ff097e24 */ /* 0x000fca000f8e00ff */
[----:B------:R-:W2:Y:S01]  /*0530*/  LDG.E.CONSTANT R2, desc[UR6][R8.64] ;  /* 0x0000000608027981 */ /* 0x000ea2000c1e9900 */
[----:B------:R-:W-:Y:S02]  /*0540*/  UIADD3 UR8, UP0, UPT, UR8, 0x4, URZ ;  /* 0x0000000408087890 */ /* 0x000fe4000ff1e0ff */
[----:B------:R-:W-:Y:S02]  /*0550*/  UIADD3 UR4, UPT, UPT, UR4, 0x1, URZ ;  /* 0x0000000104047890 */ /* 0x000fe4000fffe0ff */
[----:B------:R-:W-:Y:S02]  /*0560*/  UIADD3.X UR9, UPT, UPT, URZ, UR9, URZ, UP0, !UPT ;  /* 0x00000009ff097290 */ /* 0x000fe400087fe4ff */
[----:B------:R-:W-:Y:S01]  /*0570*/  UISETP.NE.AND UP0, UPT, UR4, 0x6, UPT ;  /* 0x000000060400788c */ /* 0x000fe2000bf05270 */
[----:B--2---:R-:W-:-:S03]  /*0580*/  IMAD.WIDE.U32 R2, R2, R15, RZ ;  /* 0x0000000f02027225 */ /* 0x004fc600078e00ff */
[----:B------:R-:W-:-:S04]  /*0590*/  IADD3 R11, P0, PT, R2, R6, RZ ;  /* 0x00000006020b7210 */ /* 0x000fc80007f1e0ff */
[----:B------:R-:W-:Y:S01]  /*05a0*/  IADD3.X R6, PT, PT, R3, UR5, RZ, P0, !PT ;  /* 0x0000000503067c10 */ /* 0x000fe200087fe4ff */
[----:B------:R0:W-:Y:S02]  /*05b0*/  STL [R0], R11 ;  /* 0x0000000b00007387 */ /* 0x0001e40000100800 */
[----:B0-----:R-:W-:Y:S01]  /*05c0*/  VIADD R0, R0, 0x4 ;  /* 0x0000000400007836 */ /* 0x001fe20000000000 */
[----:B------:R-:W-:Y:S06]  /*05d0*/  BRA.U UP0, `(.L_x_10) ;  /* 0xfffffffd00cc7547 */ /* 0x000fec000b83ffff */
[----:B------:R-:W-:Y:S01]  /*05e0*/  SHF.R.U32.HI R4, RZ, 0x17, R7 ;  /* 0x00000017ff047819 */ /* 0x000fe20000011607 */
[----:B------:R0:W-:Y:S03]  /*05f0*/  STL [R1+0x18], R6 ;  /* 0x0000180601007387 */ /* 0x0001e60000100800 */
[C---:B------:R-:W-:Y:S02]  /*0600*/  LOP3.LUT R0, R4.reuse, 0xe0, RZ, 0xc0, !PT ;  /* 0x000000e004007812 */ /* 0x040fe400078ec0ff */
[----:B------:R-:W-:-:S03]  /*0610*/  LOP3.LUT P0, RZ, R4, 0x1f, RZ, 0xc0, !PT ;  /* 0x0000001f04ff7812 */ /* 0x000fc6000780c0ff */
[----:B------:R-:W-:-:S05]  /*0620*/  VIADD R0, R0, 0xffffff80 ;  /* 0xffffff8000007836 */ /* 0x000fca0000000000 */
[----:B------:R-:W-:-:S05]  /*0630*/  SHF.R.U32.HI R0, RZ, 0x5, R0 ;  /* 0x00000005ff007819 */ /* 0x000fca0000011600 */
[----:B------:R-:W-:-:S05]  /*0640*/  IMAD R11, R0, -0x4, R1 ;  /* 0xfffffffc000b7824 */ /* 0x000fca00078e0201 */
[----:B------:R-:W2:Y:S04]  /*0650*/  LDL R0, [R11+0x18] ;  /* 0x000018000b007983 */ /* 0x000ea80000100800 */
[----:B------:R-:W2:Y:S04]  /*0660*/  LDL R3, [R11+0x14] ;  /* 0x000014000b037983 */ /* 0x000ea80000100800 */
[----:B------:R-:W3:Y:S01]  /*0670*/  @P0 LDL R2, [R11+0x10] ;  /* 0x000010000b020983 */ /* 0x000ee20000100800 */
[----:B------:R-:W-:Y:S01]  /*0680*/  LOP3.LUT R4, R4, 0x1f, RZ, 0xc0, !PT ;  /* 0x0000001f04047812 */ /* 0x000fe200078ec0ff */
[----:B------:R-:W-:Y:S01]  /*0690*/  UMOV UR4, 0x54442d19 ;  /* 0x54442d1900047882 */ /* 0x000fe20000000000 */
[----:B------:R-:W-:-:S02]  /*06a0*/  UMOV UR5, 0x3bf921fb ;  /* 0x3bf921fb00057882 */ /* 0x000fc40000000000 */
[-C--:B--2---:R-:W-:Y:S02]  /*06b0*/  @P0 SHF.L.W.U32.HI R0, R3, R4.reuse, R0 ;  /* 0x0000000403000219 */ /* 0x084fe40000010e00 */
[----:B---3--:R-:W-:Y:S02]  /*06c0*/  @P0 SHF.L.W.U32.HI R3, R2, R4, R3 ;  /* 0x0000000402030219 */ /* 0x008fe40000010e03 */
[----:B------:R-:W-:Y:S02]  /*06d0*/  ISETP.GE.AND P0, PT, R7, RZ, PT ;  /* 0x000000ff0700720c */ /* 0x000fe40003f06270 */
[C---:B------:R-:W-:Y:S01]  /*06e0*/  SHF.L.W.U32.HI R2, R3.reuse, 0x2, R0 ;  /* 0x0000000203027819 */ /* 0x040fe20000010e00 */
[----:B------:R-:W-:-:S03]  /*06f0*/  IMAD.SHL.U32 R3, R3, 0x4, RZ ;  /* 0x0000000403037824 */ /* 0x000fc600078e00ff */
[----:B------:R-:W-:-:S04]  /*0700*/  SHF.R.S32.HI R4, RZ, 0x1f, R2 ;  /* 0x0000001fff047819 */ /* 0x000fc80000011402 */
[C---:B------:R-:W-:Y:S02]  /*0710*/  LOP3.LUT R8, R4.reuse, R3, RZ, 0x3c, !PT ;  /* 0x0000000304087212 */ /* 0x040fe400078e3cff */
[----:B------:R-:W-:Y:S02]  /*0720*/  LOP3.LUT R9, R4, R2, RZ, 0x3c, !PT ;  /* 0x0000000204097212 */ /* 0x000fe400078e3cff */
[----:B------:R-:W-:Y:S02]  /*0730*/  SHF.R.U32.HI R3, RZ, 0x1e, R0 ;  /* 0x0000001eff037819 */ /* 0x000fe40000011600 */
[C---:B------:R-:W-:Y:S02]  /*0740*/  LOP3.LUT R4, R2.reuse, R7, RZ, 0x3c, !PT ;  /* 0x0000000702047212 */ /* 0x040fe400078e3cff */
[----:B------:R-:W1:Y:S01]  /*0750*/  I2F.F64.S64 R8, R8 ;  /* 0x0000000800087312 */ /* 0x000e620000301c00 */
[----:B------:R-:W-:Y:S02]  /*0760*/  LEA.HI R0, R2, R3, RZ, 0x1 ;  /* 0x0000000302007211 */ /* 0x000fe400078f08ff */
[----:B------:R-:W-:-:S03]  /*0770*/  ISETP.GE.AND P1, PT, R4, RZ, PT ;  /* 0x000000ff0400720c */ /* 0x000fc60003f26270 */
[----:B------:R-:W-:-:S04]  /*0780*/  IMAD.MOV R2, RZ, RZ, -R0 ;  /* 0x000000ffff027224 */ /* 0x000fc800078e0a00 */
[----:B------:R-:W-:Y:S01]  /*0790*/  @!P0 IMAD.MOV.U32 R0, RZ, RZ, R2 ;  /* 0x000000ffff008224 */ /* 0x000fe200078e0002 */
[----:B-1----:R-:W-:-:S10]  /*07a0*/  DMUL R14, R8, UR4 ;  /* 0x00000004080e7c28 */ /* 0x002fd40008000000 */
[----:B------:R-:W1:Y:S02]  /*07b0*/  F2F.F32.F64 R14, R14 ;  /* 0x0000000e000e7310 */ /* 0x000e640000301000 */
[----:B01----:R-:W-:-:S07]  /*07c0*/  FSEL R2, -R14, R14, !P1 ;  /* 0x0000000e0e027208 */ /* 0x003fce0004800100 */
.L_x_9:
[----:B------:R-:W-:Y:S05]  /*07d0*/  BSYNC.RECONVERGENT B0 ;  /* 0x0000000000007941 */ /* 0x000fea0003800200 */
.L_x_8:
[----:B------:R-:W-:Y:S01]  /*07e0*/  LOP3.LUT R6, R0, 0x1, RZ, 0xc0, !PT ;  /* 0x0000000100067812 */ /* 0x000fe200078ec0ff */
[----:B------:R-:W-:Y:S02]  /*07f0*/  IMAD.MOV.U32 R14, RZ, RZ, 0x37cbac00 ;  /* 0x37cbac00ff0e7424 */ /* 0x000fe400078e00ff */
[----:B------:R-:W-:Y:S01]  /*0800*/  FMUL R3, R2, R2 ;  /* 0x0000000202037220 */ /* 0x000fe20000400000 */
[----:B------:R-:W-:Y:S01]  /*0810*/  IMAD.MOV.U32 R9, RZ, RZ, 0x3effffff ;  /* 0x3effffffff097424 */ /* 0x000fe200078e00ff */
[----:B------:R-:W-:Y:S01]  /*0820*/  ISETP.NE.U32.AND P0, PT, R6, 0x1, PT ;  /* 0x000000010600780c */ /* 0x000fe20003f05070 */
[----:B------:R-:W-:Y:S02]  /*0830*/  IMAD.MOV.U32 R6, RZ, RZ, 0x3d2aaabb ;  /* 0x3d2aaabbff067424 */ /* 0x000fe400078e00ff */
[----:B------:R-:W-:Y:S01]  /*0840*/  FFMA R4, R3, R14, -0.0013887860113754868507 ;  /* 0xbab607ed03047423 */ /* 0x000fe2000000000e */
[----:B------:R-:W-:Y:S01]  /*0850*/  LOP3.LUT P1, RZ, R0, 0x2, RZ, 0xc0, !PT ;  /* 0x0000000200ff7812 */ /* 0x000fe2000782c0ff */
[----:B------:R-:W-:Y:S01]  /*0860*/  BSSY.RECONVERGENT B0, `(.L_x_11) ;  /* 0x0000043000007945 */ /* 0x000fe20003800200 */
[----:B------:R-:W-:-:S02]  /*0870*/  FSEL R0, R2, 1, P0 ;  /* 0x3f80000002007808 */ /* 0x000fc40000000000 */
[----:B------:R-:W-:Y:S02]  /*0880*/  FSEL R4, R4, -0.00019574658654164522886, !P0 ;  /* 0xb94d415304047808 */ /* 0x000fe40004000000 */
[----:B------:R-:W-:Y:S01]  /*0890*/  FSEL R6, R6, 0.0083327032625675201416, !P0 ;  /* 0x3c0885e406067808 */ /* 0x000fe20004000000 */
[----:B------:R-:W-:Y:S01]  /*08a0*/  FFMA R11, R3, R0, RZ ;  /* 0x00000000030b7223 */ /* 0x000fe200000000ff */
[----:B------:R-:W-:Y:S02]  /*08b0*/  FSEL R9, -R9, -0.16666662693023681641, !P0 ;  /* 0xbe2aaaa809097808 */ /* 0x000fe40004000100 */
[----:B------:R-:W-:Y:S01]  /*08c0*/  FSETP.GE.AND P0, PT, |R7|, 105615, PT ;  /* 0x47ce47800700780b */ /* 0x000fe20003f06200 */
[----:B------:R-:W-:-:S04]  /*08d0*/  FFMA R4, R3, R4, R6 ;  /* 0x0000000403047223 */ /* 0x000fc80000000006 */
[----:B------:R-:W-:-:S04]  /*08e0*/  FFMA R4, R3, R4, R9 ;  /* 0x0000000403047223 */ /* 0x000fc80000000009 */
[----:B------:R-:W-:-:S04]  /*08f0*/  FFMA R11, R11, R4, R0 ;  /* 0x000000040b0b7223 */ /* 0x000fc80000000000 */
[----:B------:R-:W-:Y:S01]  /*0900*/  @P1 FADD R11, RZ, -R11 ;  /* 0x8000000bff0b1221 */ /* 0x000fe20000000000 */
        /* <DEDUP_REMOVED lines=12> */
.L_x_13:
        /* <DEDUP_REMOVED lines=25> */
[----:B------:R-:W-:Y:S01]  /*0b60*/  UMOV UR5, 0x3bf921fb ;  /* 0x3bf921fb00057882 */ /* 0x000fe20000000000 */
[----:B------:R-:W-:-:S02]  /*0b70*/  ISETP.GE.AND P1, PT, R7, RZ, PT ;  /* 0x000000ff0700720c */ /* 0x000fc40003f26270 */
[-C--:B--2---:R-:W-:Y:S02]  /*0b80*/  @P0 SHF.L.W.U32.HI R0, R3, R4.reuse, R0 ;  /* 0x0000000403000219 */ /* 0x084fe40000010e00 */
[----:B---3--:R-:W-:Y:S02]  /*0b90*/  @P0 SHF.L.W.U32.HI R3, R2, R4, R3 ;  /* 0x0000000402030219 */ /* 0x008fe40000010e03 */
[--C-:B------:R-:W-:Y:S02]  /*0ba0*/  SHF.R.U32.HI R13, RZ, 0x1e, R0.reuse ;  /* 0x0000001eff0d7819 */ /* 0x100fe40000011600 */
[C---:B------:R-:W-:Y:S01]  /*0bb0*/  SHF.L.W.U32.HI R2, R3.reuse, 0x2, R0 ;  /* 0x0000000203027819 */ /* 0x040fe20000010e00 */
[----:B------:R-:W-:-:S03]  /*0bc0*/  IMAD.SHL.U32 R3, R3, 0x4, RZ ;  /* 0x0000000403037824 */ /* 0x000fc600078e00ff */
[----:B------:R-:W-:Y:S02]  /*0bd0*/  SHF.R.S32.HI R4, RZ, 0x1f, R2 ;  /* 0x0000001fff047819 */ /* 0x000fe40000011402 */
[----:B------:R-:W-:Y:S02]  /*0be0*/  LEA.HI R13, R2, R13, RZ, 0x1 ;  /* 0x0000000d020d7211 */ /* 0x000fe400078f08ff */
[C---:B------:R-:W-:Y:S02]  /*0bf0*/  LOP3.LUT R8, R4.reuse, R3, RZ, 0x3c, !PT ;  /* 0x0000000304087212 */ /* 0x040fe400078e3cff */
[----:B------:R-:W-:Y:S01]  /*0c00*/  LOP3.LUT R9, R4, R2, RZ, 0x3c, !PT ;  /* 0x0000000204097212 */ /* 0x000fe200078e3cff */
[----:B------:R-:W-:Y:S01]  /*0c10*/  IMAD.MOV R0, RZ, RZ, -R13 ;  /* 0x000000ffff007224 */ /* 0x000fe200078e0a0d */
[----:B------:R-:W-:-:S03]  /*0c20*/  LOP3.LUT R7, R2, R7, RZ, 0x3c, !PT ;  /* 0x0000000702077212 */ /* 0x000fc600078e3cff */
[----:B------:R-:W-:Y:S01]  /*0c30*/  @!P1 IMAD.MOV.U32 R13, RZ, RZ, R0 ;  /* 0x000000ffff0d9224 */ /* 0x000fe200078e0000 */
[----:B------:R-:W1:Y:S01]  /*0c40*/  I2F.F64.S64 R8, R8 ;  /* 0x0000000800087312 */ /* 0x000e620000301c00 */
[----:B------:R-:W-:Y:S01]  /*0c50*/  ISETP.GE.AND P0, PT, R7, RZ, PT ;  /* 0x000000ff0700720c */ /* 0x000fe20003f06270 */
[----:B-1----:R-:W-:-:S10]  /*0c60*/  DMUL R16, R8, UR4 ;  /* 0x0000000408107c28 */ /* 0x002fd40008000000 */
[----:B------:R-:W1:Y:S02]  /*0c70*/  F2F.F32.F64 R16, R16 ;  /* 0x0000001000107310 */ /* 0x000e640000301000 */
[----:B01----:R-:W-:-:S07]  /*0c80*/  FSEL R12, -R16, R16, !P0 ;  /* 0x00000010100c7208 */ /* 0x003fce0004000100 */
.L_x_12:
[----:B------:R-:W-:Y:S05]  /*0c90*/  BSYNC.RECONVERGENT B0 ;  /* 0x0000000000007941 */ /* 0x000fea0003800200 */
.L_x_11:
[----:B------:R-:W0:Y:S01]  /*0ca0*/  LDC.64 R2, c[0x0][0x390] ;  /* 0x0000e400ff027b82 */ /* 0x000e220000000a00 */
[----:B------:R-:W-:Y:S01]  /*0cb0*/  LOP3.LUT R0, R13, 0x1, RZ, 0xc0, !PT ;  /* 0x000000010d007812 */ /* 0x000fe200078ec0ff */
[----:B------:R-:W-:Y:S01]  /*0cc0*/  FMUL R7, R12, R12 ;  /* 0x0000000c0c077220 */ /* 0x000fe20000400000 */
[----:B------:R-:W-:Y:S02]  /*0cd0*/  IMAD.MOV.U32 R4, RZ, RZ, 0x3e2aaaa8 ;  /* 0x3e2aaaa8ff047424 */ /* 0x000fe400078e00ff */
[----:B------:R-:W-:Y:S01]  /*0ce0*/  ISETP.NE.U32.AND P0, PT, R0, 0x1, PT ;  /* 0x000000010000780c */ /* 0x000fe20003f05070 */
[----:B------:R-:W-:Y:S01]  /*0cf0*/  FFMA R14, R7, R14, -0.0013887860113754868507 ;  /* 0xbab607ed070e7423 */ /* 0x000fe2000000000e */
[----:B------:R-:W-:Y:S01]  /*0d00*/  IMAD.MOV.U32 R0, RZ, RZ, 0x3c0885e4 ;  /* 0x3c0885e4ff007424 */ /* 0x000fe200078e00ff */
[----:B------:R-:W1:Y:S01]  /*0d10*/  LDC R9, c[0x0][0x39c] ;  /* 0x0000e700ff097b82 */ /* 0x000e620000000800 */
[----:B------:R-:W-:Y:S01]  /*0d20*/  VIADD R13, R13, 0x1 ;  /* 0x000000010d0d7836 */ /* 0x000fe20000000000 */
[----:B------:R-:W-:Y:S01]  /*0d30*/  FSEL R4, -R4, -0.4999999701976776123, !P0 ;  /* 0xbeffffff04047808 */ /* 0x000fe20004000100 */
[----:B------:R-:W-:Y:S01]  /*0d40*/  IMAD R5, R5, 0x2, R10 ;  /* 0x0000000205057824 */ /* 0x000fe200078e020a */
[----:B------:R-:W-:-:S02]  /*0d50*/  FSEL R14, R14, -0.00019574658654164522886, P0 ;  /* 0xb94d41530e0e7808 */ /* 0x000fc40000000000 */
[----:B------:R-:W-:Y:S02]  /*0d60*/  FSEL R0, R0, 0.041666727513074874878, !P0 ;  /* 0x3d2aaabb00007808 */ /* 0x000fe40004000000 */
[----:B------:R-:W-:-:S03]  /*0d70*/  LOP3.LUT P1, RZ, R13, 0x2, RZ, 0xc0, !PT ;  /* 0x000000020dff7812 */ /* 0x000fc6000782c0ff */
[----:B------:R-:W-:Y:S01]  /*0d80*/  FFMA R14, R7, R14, R0 ;  /* 0x0000000e070e7223 */ /* 0x000fe20000000000 */
[----:B------:R-:W-:-:S03]  /*0d90*/  FSEL R0, R12, 1, !P0 ;  /* 0x3f8000000c007808 */ /* 0x000fc60004000000 */
[----:B------:R-:W-:Y:S01]  /*0da0*/  FFMA R4, R7, R14, R4 ;  /* 0x0000000e07047223 */ /* 0x000fe20000000004 */
[----:B0-----:R-:W-:-:S04]  /*0db0*/  IMAD.WIDE R2, R5, 0x4, R2 ;  /* 0x0000000405027825 */ /* 0x001fc800078e0202 */
[----:B------:R-:W-:-:S04]  /*0dc0*/  FFMA R7, R7, R0, RZ ;  /* 0x0000000007077223 */ /* 0x000fc800000000ff */
[----:B------:R-:W-:Y:S01]  /*0dd0*/  FFMA R7, R7, R4, R0 ;  /* 0x0000000407077223 */ /* 0x000fe20000000000 */
[----:B------:R-:W-:Y:S01]  /*0de0*/  STG.E desc[UR6][R2.64], R11 ;  /* 0x0000000b02007986 */ /* 0x000fe2000c101906 */
[----:B-1----:R-:W-:-:S04]  /*0df0*/  IMAD.WIDE R4, R9, 0x4, R2 ;  /* 0x0000000409047825 */ /* 0x002fc800078e0202 */
[----:B------:R-:W-:-:S05]  /*0e00*/  @P1 FADD R7, RZ, -R7 ;  /* 0x80000007ff071221 */ /* 0x000fca0000000000 */
[----:B------:R-:W-:Y:S01]  /*0e10*/  STG.E desc[UR6][R4.64], R7 ;  /* 0x0000000704007986 */ /* 0x000fe2000c101906 */
[----:B------:R-:W-:Y:S05]  /*0e20*/  EXIT ;  /* 0x000000000000794d */ /* 0x000fea0003800000 */
        .weak           $__internal_0_$__cuda_sm3x_div_rn_noftz_f32_slowpath
        .type           $__internal_0_$__cuda_sm3x_div_rn_noftz_f32_slowpath,@function
        .size           $__internal_0_$__cuda_sm3x_div_rn_noftz_f32_slowpath,(.L_x_53 - $__internal_0_$__cuda_sm3x_div_rn_noftz_f32_slowpath)
$__internal_0_$__cuda_sm3x_div_rn_noftz_f32_slowpath:
[--C-:B------:R-:W-:Y:S01]  /*0e30*/  SHF.R.U32.HI R4, RZ, 0x17, R9.reuse ;  /* 0x00000017ff047819 */ /* 0x100fe20000011609 */
[----:B------:R-:W-:Y:S01]  /*0e40*/  BSSY.RECONVERGENT B1, `(.L_x_14) ;  /* 0x0000065000017945 */ /* 0x000fe20003800200 */
[--C-:B------:R-:W-:Y:S01]  /*0e50*/  SHF.R.U32.HI R3, RZ, 0x17, R0.reuse ;  /* 0x00000017ff037819 */ /* 0x100fe20000011600 */
[----:B------:R-:W-:Y:S01]  /*0e60*/  IMAD.MOV.U32 R7, RZ, RZ, R9 ;  /* 0x000000ffff077224 */ /* 0x000fe200078e0009 */
[----:B------:R-:W-:Y:S01]  /*0e70*/  LOP3.LUT R12, R4, 0xff, RZ, 0xc0, !PT ;  /* 0x000000ff040c7812 */ /* 0x000fe200078ec0ff */
[----:B------:R-:W-:Y:S01]  /*0e80*/  IMAD.MOV.U32 R4, RZ, RZ, R0 ;  /* 0x000000ffff047224 */ /* 0x000fe200078e0000 */
[----:B------:R-:W-:-:S03]  /*0e90*/  LOP3.LUT R11, R3, 0xff, RZ, 0xc0, !PT ;  /* 0x000000ff030b7812 */ /* 0x000fc600078ec0ff */
[----:B------:R-:W-:Y:S02]  /*0ea0*/  VIADD R13, R12, 0xffffffff ;  /* 0xffffffff0c0d7836 */ /* 0x000fe40000000000 */
[----:B------:R-:W-:-:S03]  /*0eb0*/  VIADD R8, R11, 0xffffffff ;  /* 0xffffffff0b087836 */ /* 0x000fc60000000000 */
[----:B------:R-:W-:-:S04]  /*0ec0*/  ISETP.GT.U32.AND P0, PT, R13, 0xfd, PT ;  /* 0x000000fd0d00780c */ /* 0x000fc80003f04070 */
[----:B------:R-:W-:-:S13]  /*0ed0*/  ISETP.GT.U32.OR P0, PT, R8, 0xfd, P0 ;  /* 0x000000fd0800780c */ /* 0x000fda0000704470 */
[----:B------:R-:W-:Y:S01]  /*0ee0*/  @!P0 IMAD.MOV.U32 R6, RZ, RZ, RZ ;  /* 0x000000ffff068224 */ /* 0x000fe200078e00ff */
[----:B------:R-:W-:Y:S06]  /*0ef0*/  @!P0 BRA `(.L_x_15) ;  /* 0x0000000000608947 */ /* 0x000fec0003800000 */
[----:B------:R-:W-:Y:S01]  /*0f00*/  FSETP.GTU.FTZ.AND P0, PT, |R0|, +INF , PT ;  /* 0x7f8000000000780b */ /* 0x000fe20003f1c200 */
[----:B------:R-:W-:Y:S01]  /*0f10*/  IMAD.MOV.U32 R3, RZ, RZ, R9 ;  /* 0x000000ffff037224 */ /* 0x000fe200078e0009 */
[----:B------:R-:W-:-:S04]  /*0f20*/  FSETP.GTU.FTZ.AND P1, PT, |R9|, +INF , PT ;  /* 0x7f8000000900780b */ /* 0x000fc80003f3c200 */
[----:B------:R-:W-:-:S13]  /*0f30*/  PLOP3.LUT P0, PT, P0, P1, PT, 0xf8, 0x8f ;  /* 0x00000000008f781c */ /* 0x000fda0000703f70 */
[----:B------:R-:W-:Y:S05]  /*0f40*/  @P0 BRA `(.L_x_16) ;  /* 0x00000004004c0947 */ /* 0x000fea0003800000 */
[----:B------:R-:W-:-:S13]  /*0f50*/  LOP3.LUT P0, RZ, R7, 0x7fffffff, R4, 0xc8, !PT ;  /* 0x7fffffff07ff7812 */ /* 0x000fda000780c804 */
[----:B------:R-:W-:Y:S05]  /*0f60*/  @!P0 BRA `(.L_x_17) ;  /* 0x00000004003c8947 */ /* 0x000fea0003800000 */
[C---:B------:R-:W-:Y:S02]  /*0f70*/  FSETP.NEU.FTZ.AND P2, PT, |R0|.reuse, +INF , PT ;  /* 0x7f8000000000780b */ /* 0x040fe40003f5d200 */
[----:B------:R-:W-:Y:S02]  /*0f80*/  FSETP.NEU.FTZ.AND P1, PT, |R3|, +INF , PT ;  /* 0x7f8000000300780b */ /* 0x000fe40003f3d200 */
[----:B------:R-:W-:-:S11]  /*0f90*/  FSETP.NEU.FTZ.AND P0, PT, |R0|, +INF , PT ;  /* 0x7f8000000000780b */ /* 0x000fd60003f1d200 */
[----:B------:R-:W-:Y:S05]  /*0fa0*/  @!P1 BRA !P2, `(.L_x_17) ;  /* 0x00000004002c9947 */ /* 0x000fea0005000000 */
[----:B------:R-:W-:-:S04]  /*0fb0*/  LOP3.LUT P2, RZ, R4, 0x7fffffff, RZ, 0xc0, !PT ;  /* 0x7fffffff04ff7812 */ /* 0x000fc8000784c0ff */
[----:B------:R-:W-:-:S13]  /*0fc0*/  PLOP3.LUT P1, PT, P1, P2, PT, 0x2f, 0xf2 ;  /* 0x0000000000f2781c */ /* 0x000fda0000f24577 */
[----:B------:R-:W-:Y:S05]  /*0fd0*/  @P1 BRA `(.L_x_18) ;  /* 0x0000000400181947 */ /* 0x000fea0003800000 */
[----:B------:R-:W-:-:S04]  /*0fe0*/  LOP3.LUT P1, RZ, R7, 0x7fffffff, RZ, 0xc0, !PT ;  /* 0x7fffffff07ff7812 */ /* 0x000fc8000782c0ff */
[----:B------:R-:W-:-:S13]  /*0ff0*/  PLOP3.LUT P0, PT, P0, P1, PT, 0x2f, 0xf2 ;  /* 0x0000000000f2781c */ /* 0x000fda0000702577 */
[----:B------:R-:W-:Y:S05]  /*1000*/  @P0 BRA `(.L_x_19) ;  /* 0x0000000400000947 */ /* 0x000fea0003800000 */
[----:B------:R-:W-:Y:S02]  /*1010*/  ISETP.GE.AND P0, PT, R8, RZ, PT ;  /* 0x000000ff0800720c */ /* 0x000fe40003f06270 */
[----:B------:R-:W-:-:S11]  /*1020*/  ISETP.GE.AND P1, PT, R13, RZ, PT ;  /* 0x000000ff0d00720c */ /* 0x000fd60003f26270 */
[----:B------:R-:W-:Y:S02]  /*1030*/  @P0 IMAD.MOV.U32 R6, RZ, RZ, RZ ;  /* 0x000000ffff060224 */ /* 0x000fe400078e00ff */
[----:B------:R-:W-:Y:S01]  /*1040*/  @!P0 FFMA R4, R0, 1.84467440737095516160e+19, RZ ;  /* 0x5f80000000048823 */ /* 0x000fe200000000ff */
[----:B------:R-:W-:Y:S02]  /*1050*/  @!P0 IMAD.MOV.U32 R6, RZ, RZ, -0x40 ;  /* 0xffffffc0ff068424 */ /* 0x000fe400078e00ff */
[----:B------:R-:W-:Y:S02]  /*1060*/  @!P1 FFMA R7, R3, 1.84467440737095516160e+19, RZ ;  /* 0x5f80000003079823 */ /* 0x000fe400000000ff */
[----:B------:R-:W-:-:S07]  /*1070*/  @!P1 VIADD R6, R6, 0x40 ;  /* 0x0000004006069836 */ /* 0x000fce0000000000 */
.L_x_15:
[----:B------:R-:W-:Y:S01]  /*1080*/  LEA R0, R12, 0xc0800000, 0x17 ;  /* 0xc08000000c007811 */ /* 0x000fe200078eb8ff */
[----:B------:R-:W-:Y:S01]  /*1090*/  VIADD R3, R11, 0xffffff81 ;  /* 0xffffff810b037836 */ /* 0x000fe20000000000 */
[----:B------:R-:W-:Y:S03]  /*10a0*/  BSSY.RECONVERGENT B2, `(.L_x_20) ;  /* 0x0000035000027945 */ /* 0x000fe60003800200 */
[----:B------:R-:W-:Y:S02]  /*10b0*/  IMAD.IADD R7, R7, 0x1, -R0 ;  /* 0x0000000107077824 */ /* 0x000fe400078e0a00 */
[----:B------:R-:W-:Y:S02]  /*10c0*/  IMAD R0, R3, -0x800000, R4 ;  /* 0xff80000003007824 */ /* 0x000fe400078e0204 */
[----:B------:R0:W1:Y:S01]  /*10d0*/  MUFU.RCP R8, R7 ;  /* 0x0000000700087308 */ /* 0x0000620000001000 */
[----:B------:R-:W-:Y:S01]  /*10e0*/  FADD.FTZ R9, -R7, -RZ ;  /* 0x800000ff07097221 */ /* 0x000fe20000010100 */
[----:B0-----:R-:W-:-:S05]  /*10f0*/  IADD3 R7, PT, PT, R3, 0x7f, -R12 ;  /* 0x0000007f03077810 */ /* 0x001fca0007ffe80c */
[----:B------:R-:W-:Y:S02]  /*1100*/  IMAD.IADD R7, R7, 0x1, R6 ;  /* 0x0000000107077824 */ /* 0x000fe400078e0206 */
[----:B-1----:R-:W-:-:S04]  /*1110*/  FFMA R11, R8, R9, 1 ;  /* 0x3f800000080b7423 */ /* 0x002fc80000000009 */
[----:B------:R-:W-:-:S04]  /*1120*/  FFMA R13, R8, R11, R8 ;  /* 0x0000000b080d7223 */ /* 0x000fc80000000008 */
[----:B------:R-:W-:-:S04]  /*1130*/  FFMA R4, R0, R13, RZ ;  /* 0x0000000d00047223 */ /* 0x000fc800000000ff */
[----:B------:R-:W-:-:S04]  /*1140*/  FFMA R11, R9, R4, R0 ;  /* 0x00000004090b7223 */ /* 0x000fc80000000000 */
[----:B------:R-:W-:-:S04]  /*1150*/  FFMA R4, R13, R11, R4 ;  /* 0x0000000b0d047223 */ /* 0x000fc80000000004 */
[----:B------:R-:W-:-:S04]  /*1160*/  FFMA R9, R9, R4, R0 ;  /* 0x0000000409097223 */ /* 0x000fc80000000000 */
[----:B------:R-:W-:-:S05]  /*1170*/  FFMA R0, R13, R9, R4 ;  /* 0x000000090d007223 */ /* 0x000fca0000000004 */
[----:B------:R-:W-:-:S04]  /*1180*/  SHF.R.U32.HI R3, RZ, 0x17, R0 ;  /* 0x00000017ff037819 */ /* 0x000fc80000011600 */
[----:B------:R-:W-:-:S05]  /*1190*/  LOP3.LUT R3, R3, 0xff, RZ, 0xc0, !PT ;  /* 0x000000ff03037812 */ /* 0x000fca00078ec0ff */
[----:B------:R-:W-:-:S04]  /*11a0*/  IMAD.IADD R8, R3, 0x1, R7 ;  /* 0x0000000103087824 */ /* 0x000fc800078e0207 */
[----:B------:R-:W-:-:S05]  /*11b0*/  VIADD R3, R8, 0xffffffff ;  /* 0xffffffff08037836 */ /* 0x000fca0000000000 */
[----:B------:R-:W-:-:S13]  /*11c0*/  ISETP.GE.U32.AND P0, PT, R3, 0xfe, PT ;  /* 0x000000fe0300780c */ /* 0x000fda0003f06070 */
[----:B------:R-:W-:Y:S05]  /*11d0*/  @!P0 BRA `(.L_x_21) ;  /* 0x0000000000808947 */ /* 0x000fea0003800000 */
[----:B------:R-:W-:-:S13]  /*11e0*/  ISETP.GT.AND P0, PT, R8, 0xfe, PT ;  /* 0x000000fe0800780c */ /* 0x000fda0003f04270 */
[----:B------:R-:W-:Y:S05]  /*11f0*/  @P0 BRA `(.L_x_22) ;  /* 0x00000000006c0947 */ /* 0x000fea0003800000 */
[----:B------:R-:W-:-:S13]  /*1200*/  ISETP.GE.AND P0, PT, R8, 0x1, PT ;  /* 0x000000010800780c */ /* 0x000fda0003f06270 */
[----:B------:R-:W-:Y:S05]  /*1210*/  @P0 BRA `(.L_x_23) ;  /* 0x0000000000740947 */ /* 0x000fea0003800000 */
[----:B------:R-:W-:Y:S02]  /*1220*/  ISETP.GE.AND P0, PT, R8, -0x18, PT ;  /* 0xffffffe80800780c */ /* 0x000fe40003f06270 */
[----:B------:R-:W-:-:S11]  /*1230*/  LOP3.LUT R0, R0, 0x80000000, RZ, 0xc0, !PT ;  /* 0x8000000000007812 */ /* 0x000fd600078ec0ff */
[----:B------:R-:W-:Y:S05]  /*1240*/  @!P0 BRA `(.L_x_23) ;  /* 0x0000000000688947 */ /* 0x000fea0003800000 */
[-C--:B------:R-:W-:Y:S01]  /*1250*/  FFMA.RZ R3, R13, R9.reuse, R4 ;  /* 0x000000090d037223 */ /* 0x080fe2000000c004 */
[C---:B------:R-:W-:Y:S01]  /*1260*/  VIADD R7, R8.reuse, 0x20 ;  /* 0x0000002008077836 */ /* 0x040fe20000000000 */
[C---:B------:R-:W-:Y:S02]  /*1270*/  ISETP.NE.AND P2, PT, R8.reuse, RZ, PT ;  /* 0x000000ff0800720c */ /* 0x040fe40003f45270 */
[----:B------:R-:W-:Y:S01]  /*1280*/  ISETP.NE.AND P1, PT, R8, RZ, PT ;  /* 0x000000ff0800720c */ /* 0x000fe20003f25270 */
[----:B------:R-:W-:Y:S01]  /*1290*/  IMAD.MOV R8, RZ, RZ, -R8 ;  /* 0x000000ffff087224 */ /* 0x000fe200078e0a08 */
[----:B------:R-:W-:Y:S01]  /*12a0*/  LOP3.LUT R6, R3, 0x7fffff, RZ, 0xc0, !PT ;  /* 0x007fffff03067812 */ /* 0x000fe200078ec0ff */
[CCC-:B------:R-:W-:Y:S01]  /*12b0*/  FFMA.RP R3, R13.reuse, R9.reuse, R4.reuse ;  /* 0x000000090d037223 */ /* 0x1c0fe20000008004 */
[----:B------:R-:W-:Y:S02]  /*12c0*/  FFMA.RM R4, R13, R9, R4 ;  /* 0x000000090d047223 */ /* 0x000fe40000004004 */
[----:B------:R-:W-:-:S03]  /*12d0*/  LOP3.LUT R6, R6, 0x800000, RZ, 0xfc, !PT ;  /* 0x0080000006067812 */ /* 0x000fc600078efcff */
[----:B------:R-:W-:Y:S02]  /*12e0*/  FSETP.NEU.FTZ.AND P0, PT, R3, R4, PT ;  /* 0x000000040300720b */ /* 0x000fe40003f1d000 */
[----:B------:R-:W-:Y:S02]  /*12f0*/  SHF.L.U32 R7, R6, R7, RZ ;  /* 0x0000000706077219 */ /* 0x000fe400000006ff */
[----:B------:R-:W-:Y:S02]  /*1300*/  SEL R3, R8, RZ, P2 ;  /* 0x000000ff08037207 */ /* 0x000fe40001000000 */
[----:B------:R-:W-:Y:S02]  /*1310*/  ISETP.NE.AND P1, PT, R7, RZ, P1 ;  /* 0x000000ff0700720c */ /* 0x000fe40000f25270 */
[----:B------:R-:W-:Y:S02]  /*1320*/  SHF.R.U32.HI R3, RZ, R3, R6 ;  /* 0x00000003ff037219 */ /* 0x000fe40000011606 */
[----:B------:R-:W-:-:S02]  /*1330*/  PLOP3.LUT P0, PT, P0, P1, PT, 0xf8, 0x8f ;  /* 0x00000000008f781c */ /* 0x000fc40000703f70 */
[----:B------:R-:W-:Y:S02]  /*1340*/  SHF.R.U32.HI R7, RZ, 0x1, R3 ;  /* 0x00000001ff077819 */ /* 0x000fe40000011603 */
[----:B------:R-:W-:-:S04]  /*1350*/  SEL R4, RZ, 0x1, !P0 ;  /* 0x00000001ff047807 */ /* 0x000fc80004000000 */
[----:B------:R-:W-:-:S04]  /*1360*/  LOP3.LUT R4, R4, 0x1, R7, 0xf8, !PT ;  /* 0x0000000104047812 */ /* 0x000fc800078ef807 */
[----:B------:R-:W-:-:S05]  /*1370*/  LOP3.LUT R4, R4, R3, RZ, 0xc0, !PT ;  /* 0x0000000304047212 */ /* 0x000fca00078ec0ff */
[----:B------:R-:W-:-:S05]  /*1380*/  IMAD.IADD R7, R7, 0x1, R4 ;  /* 0x0000000107077824 */ /* 0x000fca00078e0204 */
[----:B------:R-:W-:Y:S01]  /*1390*/  LOP3.LUT R0, R7, R0, RZ, 0xfc, !PT ;  /* 0x0000000007007212 */ /* 0x000fe200078efcff */
[----:B------:R-:W-:Y:S06]  /*13a0*/  BRA `(.L_x_23) ;  /* 0x0000000000107947 */ /* 0x000fec0003800000 */
.L_x_22:
[----:B------:R-:W-:-:S04]  /*13b0*/  LOP3.LUT R0, R0, 0x80000000, RZ, 0xc0, !PT ;  /* 0x8000000000007812 */ /* 0x000fc800078ec0ff */
[----:B------:R-:W-:Y:S01]  /*13c0*/  LOP3.LUT R0, R0, 0x7f800000, RZ, 0xfc, !PT ;  /* 0x7f80000000007812 */ /* 0x000fe200078efcff */
[----:B------:R-:W-:Y:S06]  /*13d0*/  BRA `(.L_x_23) ;  /* 0x0000000000047947 */ /* 0x000fec0003800000 */
.L_x_21:
[----:B------:R-:W-:-:S07]  /*13e0*/  IMAD R0, R7, 0x800000, R0 ;  /* 0x0080000007007824 */ /* 0x000fce00078e0200 */
.L_x_23:
[----:B------:R-:W-:Y:S05]  /*13f0*/  BSYNC.RECONVERGENT B2 ;  /* 0x0000000000027941 */ /* 0x000fea0003800200 */
.L_x_20:
[----:B------:R-:W-:Y:S05]  /*1400*/  BRA `(.L_x_24) ;  /* 0x0000000000207947 */ /* 0x000fea0003800000 */
.L_x_19:
[----:B------:R-:W-:-:S04]  /*1410*/  LOP3.LUT R0, R7, 0x80000000, R4, 0x48, !PT ;  /* 0x8000000007007812 */ /* 0x000fc800078e4804 */
[----:B------:R-:W-:Y:S01]  /*1420*/  LOP3.LUT R0, R0, 0x7f800000, RZ, 0xfc, !PT ;  /* 0x7f80000000007812 */ /* 0x000fe200078efcff */
[----:B------:R-:W-:Y:S06]  /*1430*/  BRA `(.L_x_24) ;  /* 0x0000000000147947 */ /* 0x000fec0003800000 */
.L_x_18:
[----:B------:R-:W-:Y:S01]  /*1440*/  LOP3.LUT R0, R7, 0x80000000, R4, 0x48, !PT ;  /* 0x8000000007007812 */ /* 0x000fe200078e4804 */
[----:B------:R-:W-:Y:S06]  /*1450*/  BRA `(.L_x_24) ;  /* 0x00000000000c7947 */ /* 0x000fec0003800000 */
.L_x_17:
[----:B------:R-:W0:Y:S01]  /*1460*/  MUFU.RSQ R0, -QNAN ;  /* 0xffc0000000007908 */ /* 0x000e220000001400 */
[----:B------:R-:W-:Y:S05]  /*1470*/  BRA `(.L_x_24) ;  /* 0x0000000000047947 */ /* 0x000fea0003800000 */
.L_x_16:
[----:B------:R-:W-:-:S07]  /*1480*/  FADD.FTZ R0, R0, R3 ;  /* 0x0000000300007221 */ /* 0x000fce0000010000 */
.L_x_24:
[----:B------:R-:W-:Y:S05]  /*1490*/  BSYNC.RECONVERGENT B1 ;  /* 0x0000000000017941 */ /* 0x000fea0003800200 */
.L_x_14:
[----:B------:R-:W-:-:S04]  /*14a0*/  IMAD.MOV.U32 R3, RZ, RZ, 0x0 ;  /* 0x00000000ff037424 */ /* 0x000fc800078e00ff */
[----:B0-----:R-:W-:Y:S05]  /*14b0*/  RET.REL.NODEC R2 `(get_time_embedding) ;  /* 0xffffffe802d07950 */ /* 0x001fea0003c3ffff */
.L_x_25:
        /* <DEDUP_REMOVED lines=12> */
.L_x_53:


//--------------------- .text.embedding_backward_kernel --------------------------
	.section	.text.embedding_backward_kernel,"ax",@progbits
	.align	128
        .global         embedding_backward_kernel
        .type           embedding_backward_kernel,@function
        .size           embedding_backward_kernel,(.L_x_54 - embedding_backward_kernel)
        .other          embedding_backward_kernel,@"STO_CUDA_ENTRY STV_DEFAULT"
embedding_backward_kernel:
.text.embedding_backward_kernel:
[----:B------:R-:W-:Y:S01]  /*0000*/  LDC R1, c[0x0][0x37c] ;  /* 0x0000df00ff017b82 */ /* 0x000fe20000000800 */
[----:B------:R-:W0:Y:S01]  /*0010*/  S2R R0, SR_CTAID.X ;  /* 0x0000000000007919 */ /* 0x000e220000002500 */
[----:B------:R-:W1:Y:S01]  /*0020*/  LDCU.64 UR4, c[0x0][0x3a8] ;  /* 0x00007500ff0477ac */ /* 0x000e620008000a00 */
[----:B------:R-:W0:Y:S02]  /*0030*/  S2R R3, SR_TID.Y ;  /* 0x0000000000037919 */ /* 0x000e240000002200 */
[----:B0-----:R-:W-:-:S05]  /*0040*/  IMAD R0, R0, 0x4, R3 ;  /* 0x0000000400007824 */ /* 0x001fca00078e0203 */
[----:B-1----:R-:W-:Y:S02]  /*0050*/  ISETP.GE.U32.AND P0, PT, R0, UR4, PT ;  /* 0x0000000400007c0c */ /* 0x002fe4000bf06070 */
[----:B------:R-:W-:-:S04]  /*0060*/  SHF.R.S32.HI R3, RZ, 0x1f, R0 ;  /* 0x0000001fff037819 */ /* 0x000fc80000011400 */
[----:B------:R-:W-:-:S13]  /*0070*/  ISETP.GE.AND.EX P0, PT, R3, UR5, PT, P0 ;  /* 0x0000000503007c0c */ /* 0x000fda000bf06300 */
[----:B------:R-:W-:Y:S05]  /*0080*/  @P0 EXIT ;  /* 0x000000000000094d */ /* 0x000fea0003800000 */
[----:B------:R-:W-:Y:S01]  /*0090*/  ISETP.NE.AND P0, PT, R0, RZ, PT ;  /* 0x000000ff0000720c */ /* 0x000fe20003f05270 */
[----:B------:R-:W0:-:S12]  /*00a0*/  LDCU.64 UR6, c[0x0][0x358] ;  /* 0x00006b00ff0677ac */ /* 0x000e180008000a00 */
[----:B------:R-:W1:Y:S02]  /*00b0*/  @!P0 LDC.64 R16, c[0x0][0x380] ;  /* 0x0000e000ff108b82 */ /* 0x000e640000000a00 */
[----:B-1----:R-:W-:-:S04]  /*00c0*/  @!P0 LEA R16, P1, R0, R16, 0x2 ;  /* 0x0000001000108211 */ /* 0x002fc800078210ff */
[----:B------:R-:W-:-:S05]  /*00d0*/  @!P0 LEA.HI.X R17, R0, R17, R3, 0x2, P1 ;  /* 0x0000001100118211 */ /* 0x000fca00008f1403 */
[----:B0-----:R0:W5:Y:S01]  /*00e0*/  @!P0 LDG.E R16, desc[UR6][R16.64] ;  /* 0x0000000610108981 */ /* 0x001162000c1e1900 */
[----:B------:R-:W-:Y:S04]  /*00f0*/  BSSY.RECONVERGENT B0, `(.L_x_26) ;  /* 0x0000009000007945 */ /* 0x000fe80003800200 */
[----:B------:R-:W-:Y:S05]  /*0100*/  @!P0 BRA `(.L_x_27) ;  /* 0x00000000001c8947 */ /* 0x000fea0003800000 */
[----:B------:R-:W1:Y:S02]  /*0110*/  LDCU.64 UR4, c[0x0][0x380] ;  /* 0x00007000ff0477ac */ /* 0x000e640008000a00 */
[----:B-1----:R-:W-:-:S04]  /*0120*/  LEA R2, P0, R0, UR4, 0x2 ;  /* 0x0000000400027c11 */ /* 0x002fc8000f8010ff */
[----:B------:R-:W-:-:S05]  /*0130*/  LEA.HI.X R3, R0, UR5, R3, 0x2, P0 ;  /* 0x0000000500037c11 */ /* 0x000fca00080f1403 */
[----:B-----5:R-:W2:Y:S04]  /*0140*/  LDG.E R16, desc[UR6][R2.64] ;  /* 0x0000000602107981 */ /* 0x020ea8000c1e1900 */
[----:B------:R-:W2:Y:S02]  /*0150*/  LDG.E R4, desc[UR6][R2.64+-0x4] ;  /* 0xfffffc0602047981 */ /* 0x000ea4000c1e1900 */
[----:B--2---:R-:W-:-:S13]  /*0160*/  FSETP.NEU.AND P0, PT, R16, R4, PT ;  /* 0x000000041000720b */ /* 0x004fda0003f0d000 */
[----:B------:R-:W-:Y:S05]  /*0170*/  @!P0 EXIT ;  /* 0x000000000000894d */ /* 0x000fea0003800000 */
.L_x_27:
[----:B------:R-:W-:Y:S05]  /*0180*/  BSYNC.RECONVERGENT B0 ;  /* 0x0000000000007941 */ /* 0x000fea0003800200 */
.L_x_26:
[----:B------:R-:W1:Y:S02]  /*0190*/  LDCU UR4, c[0x0][0x3b8] ;  /* 0x00007700ff0477ac */ /* 0x000e640008000800 */
[----:B-1----:R-:W-:-:S04]  /*01a0*/  I2FP.F32.S32 R3, UR4 ;  /* 0x0000000400037c45 */ /* 0x002fc80008201400 */
[----:B-----5:R-:W-:-:S13]  /*01b0*/  FSETP.NEU.AND P0, PT, R16, R3, PT ;  /* 0x000000031000720b */ /* 0x020fda0003f0d000 */
[----:B------:R-:W-:Y:S05]  /*01c0*/  @!P0 EXIT ;  /* 0x000000000000894d */ /* 0x000fea0003800000 */
[----:B------:R-:W1:Y:S01]  /*01d0*/  LDCU.64 UR8, c[0x0][0x3a0] ;  /* 0x00007400ff0877ac */ /* 0x000e620008000a00 */
[----:B------:R-:W2:Y:S01]  /*01e0*/  S2R R3, SR_TID.X ;  /* 0x0000000000037919 */ /* 0x000ea20000002100 */
[----:B------:R-:W3:Y:S08]  /*01f0*/  S2UR UR4, SR_CTAID.Y ;  /* 0x00000000000479c3 */ /* 0x000ef00000002600 */
[----:B------:R-:W3:Y:S01]  /*0200*/  LDC R2, c[0x0][0x360] ;  /* 0x0000d800ff027b82 */ /* 0x000ee20000000800 */
[----:B-1----:R-:W-:-:S04]  /*0210*/  UISETP.NE.U32.AND UP0, UPT, UR8, URZ, UPT ;  /* 0x000000ff0800728c */ /* 0x002fc8000bf05070 */
[----:B------:R-:W-:Y:S01]  /*0220*/  UISETP.NE.AND.EX UP0, UPT, UR9, URZ, UPT, UP0 ;  /* 0x000000ff0900728c */ /* 0x000fe2000bf05300 */
[----:B---3--:R-:W-:-:S04]  /*0230*/  IMAD R2, R2, UR4, RZ ;  /* 0x0000000402027c24 */ /* 0x008fc8000f8e02ff */
[----:B--2---:R-:W-:-:S04]  /*0240*/  IMAD R2, R2, 0x4, R3 ;  /* 0x0000000402027824 */ /* 0x004fc800078e0203 */
[----:B------:R-:W-:Y:S05]  /*0250*/  BRA.U !UP0, `(.L_x_28) ;  /* 0x0000000508787547 */ /* 0x000fea000b800000 */
[----:B------:R-:W1:Y:S01]  /*0260*/  LDC.64 R14, c[0x0][0x388] ;  /* 0x0000e200ff0e7b82 */ /* 0x000e620000000a00 */
[----:B------:R-:W-:Y:S01]  /*0270*/  BSSY.RECONVERGENT B0, `(.L_x_29) ;  /* 0x000005b000007945 */ /* 0x000fe20003800200 */
[----:B0-----:R-:W-:Y:S01]  /*0280*/  VIADD R17, R2, 0x20 ;  /* 0x0000002002117836 */ /* 0x001fe20000000000 */
[----:B------:R-:W0:Y:S01]  /*0290*/  LDCU.64 UR4, c[0x0][0x3b0] ;  /* 0x00007600ff0477ac */ /* 0x000e220008000a00 */
[----:B------:R-:W2:Y:S04]  /*02a0*/  LDCU.64 UR12, c[0x0][0x3a8] ;  /* 0x00007500ff0c77ac */ /* 0x000ea80008000a00 */
[----:B------:R-:W3:Y:S01]  /*02b0*/  LDC.64 R12, c[0x0][0x398] ;  /* 0x0000e600ff0c7b82 */ /* 0x000ee20000000a00 */
[----:B------:R-:W4:Y:S01]  /*02c0*/  LDCU.64 UR14, c[0x0][0x380] ;  /* 0x00007000ff0e77ac */ /* 0x000f220008000a00 */
[----:B------:R-:W0:Y:S06]  /*02d0*/  LDCU.128 UR8, c[0x0][0x390] ;  /* 0x00007200ff0877ac */ /* 0x000e2c0008000c00 */
[----:B------:R-:W0:Y:S02]  /*02e0*/  LDC.64 R10, c[0x0][0x3a0] ;  /* 0x0000e800ff0a7b82 */ /* 0x000e240000000a00 */
.L_x_33:
[----:B-1----:R-:W-:-:S06]  /*02f0*/  IMAD.WIDE R18, R0, 0x4, R14 ;  /* 0x0000000400127825 */ /* 0x002fcc00078e020e */
[----:B------:R-:W2:Y:S01]  /*0300*/  LDG.E R18, desc[UR6][R18.64] ;  /* 0x0000000612127981 */ /* 0x000ea2000c1e1900 */
[----:B------:R-:W1:Y:S01]  /*0310*/  F2I.TRUNC.NTZ R23, R16 ;  /* 0x0000001000177305 */ /* 0x000e62000020f100 */
[C---:B0-----:R-:W-:Y:S01]  /*0320*/  ISETP.GE.U32.AND P0, PT, R2.reuse, UR4, PT ;  /* 0x0000000402007c0c */ /* 0x041fe2000bf06070 */
[----:B------:R-:W-:Y:S01]  /*0330*/  VIADD R9, R2, 0x40 ;  /* 0x0000004002097836 */ /* 0x000fe20000000000 */
[----:B------:R-:W-:Y:S02]  /*0340*/  ISETP.GE.U32.AND P2, PT, R17, UR4, PT ;  /* 0x0000000411007c0c */ /* 0x000fe4000bf46070 */
[----:B------:R-:W-:Y:S02]  /*0350*/  ISETP.GE.AND.EX P0, PT, RZ, UR5, PT, P0 ;  /* 0x00000005ff007c0c */ /* 0x000fe4000bf06300 */
[----:B------:R-:W-:Y:S01]  /*0360*/  ISETP.GE.U32.AND P3, PT, R9, UR4, PT ;  /* 0x0000000409007c0c */ /* 0x000fe2000bf66070 */
[----:B-1----:R-:W-:-:S05]  /*0370*/  IMAD R23, R23, UR4, RZ ;  /* 0x0000000417177c24 */ /* 0x002fca000f8e02ff */
[----:B------:R-:W-:-:S04]  /*0380*/  IADD3 R20, P1, PT, R2, R23, RZ ;  /* 0x0000001702147210 */ /* 0x000fc80007f3e0ff */
[----:B------:R-:W-:Y:S02]  /*0390*/  LEA.HI.X.SX32 R21, R23, RZ, 0x1, P1 ;  /* 0x000000ff17157211 */ /* 0x000fe400008f0eff */
[----:B------:R-:W-:-:S04]  /*03a0*/  LEA R8, P4, R20, UR10, 0x2 ;  /* 0x0000000a14087c11 */ /* 0x000fc8000f8810ff */
[----:B------:R-:W-:Y:S01]  /*03b0*/  LEA.HI.X R9, R20, UR11, R21, 0x2, P4 ;  /* 0x0000000b14097c11 */ /* 0x000fe2000a0f1415 */
[----:B------:R-:W-:Y:S01]  /*03c0*/  VIADD R21, R2, 0x60 ;  /* 0x0000006002157836 */ /* 0x000fe20000000000 */
[----:B------:R-:W-:Y:S02]  /*03d0*/  ISETP.GE.AND.EX P2, PT, RZ, UR5, PT, P2 ;  /* 0x00000005ff007c0c */ /* 0x000fe4000bf46320 */
[----:B------:R-:W-:-:S11]  /*03e0*/  ISETP.GE.AND.EX P3, PT, RZ, UR5, PT, P3 ;  /* 0x00000005ff007c0c */ /* 0x000fd6000bf66330 */
[----:B------:R0:W5:Y:S04]  /*03f0*/  @!P2 LDG.E R24, desc[UR6][R8.64+0x80] ;  /* 0x000080060818a981 */ /* 0x000168000c1e1900 */
[----:B------:R0:W5:Y:S01]  /*0400*/  @!P3 LDG.E R25, desc[UR6][R8.64+0x100] ;  /* 0x000100060819b981 */ /* 0x000162000c1e1900 */
[----:B--2---:R1:W2:Y:S02]  /*0410*/  F2I.TRUNC.NTZ R27, R18 ;  /* 0x00000012001b7305 */ /* 0x0042a4000020f100 */
[----:B-1----:R-:W1:Y:S01]  /*0420*/  @!P0 LDC.64 R18, c[0x0][0x390] ;  /* 0x0000e400ff128b82 */ /* 0x002e620000000a00 */
[----:B--2---:R-:W-:-:S05]  /*0430*/  IMAD R27, R27, UR4, RZ ;  /* 0x000000041b1b7c24 */ /* 0x004fca000f8e02ff */
[----:B------:R-:W-:-:S04]  /*0440*/  IADD3 R17, P1, PT, R2, R27, RZ ;  /* 0x0000001b02117210 */ /* 0x000fc80007f3e0ff */
[----:B------:R-:W-:Y:S02]  /*0450*/  LEA.HI.X.SX32 R20, R27, RZ, 0x1, P1 ;  /* 0x000000ff1b147211 */ /* 0x000fe400008f0eff */
[----:B------:R-:W-:Y:S02]  /*0460*/  LEA R16, P4, R17, UR8, 0x2 ;  /* 0x0000000811107c11 */ /* 0x000fe4000f8810ff */
[----:B------:R-:W-:Y:S02]  /*0470*/  ISETP.GE.U32.AND P1, PT, R21, UR4, PT ;  /* 0x0000000415007c0c */ /* 0x000fe4000bf26070 */
[----:B------:R-:W-:Y:S01]  /*0480*/  LEA.HI.X R17, R17, UR9, R20, 0x2, P4 ;  /* 0x0000000911117c11 */ /* 0x000fe2000a0f1414 */
[----:B------:R-:W-:-:S04]  /*0490*/  IMAD.WIDE R20, R0, 0x4, R10 ;  /* 0x0000000400147825 */ /* 0x000fc800078e020a */
[C---:B------:R-:W-:Y:S01]  /*04a0*/  @!P0 IMAD.IADD R29, R2.reuse, 0x1, R27 ;  /* 0x00000001021d8824 */ /* 0x040fe200078e021b */
[----:B------:R0:W5:Y:S04]  /*04b0*/  @!P2 LDG.E R3, desc[UR6][R16.64+0x80] ;  /* 0x000080061003a981 */ /* 0x000168000c1e1900 */
[----:B------:R-:W2:Y:S01]  /*04c0*/  LDG.E R20, desc[UR6][R20.64] ;  /* 0x0000000614147981 */ /* 0x000ea2000c1e1900 */
[----:B------:R-:W-:Y:S01]  /*04d0*/  IMAD.IADD R27, R2, 0x1, R23 ;  /* 0x00000001021b7824 */ /* 0x000fe200078e0217 */
[----:B------:R-:W-:Y:S01]  /*04e0*/  ISETP.GE.AND.EX P1, PT, RZ, UR5, PT, P1 ;  /* 0x00000005ff007c0c */ /* 0x000fe2000bf26310 */
[----:B-1----:R-:W-:Y:S01]  /*04f0*/  @!P0 IMAD.WIDE R22, R29, 0x4, R18 ;  /* 0x000000041d168825 */ /* 0x002fe200078e0212 */
[----:B------:R0:W5:Y:S03]  /*0500*/  @!P3 LDG.E R4, desc[UR6][R16.64+0x100] ;  /* 0x000100061004b981 */ /* 0x000166000c1e1900 */
[----:B---3--:R-:W-:Y:S01]  /*0510*/  IMAD.WIDE R18, R27, 0x4, R12 ;  /* 0x000000041b127825 */ /* 0x008fe200078e020c */
[----:B------:R0:W5:Y:S04]  /*0520*/  @!P0 LDG.E R6, desc[UR6][R22.64] ;  /* 0x0000000616068981 */ /* 0x000168000c1e1900 */
[----:B------:R0:W5:Y:S04]  /*0530*/  @!P0 LDG.E R7, desc[UR6][R18.64] ;  /* 0x0000000612078981 */ /* 0x000168000c1e1900 */
[----:B------:R0:W5:Y:S04]  /*0540*/  @!P1 LDG.E R5, desc[UR6][R16.64+0x180] ;  /* 0x0001800610059981 */ /* 0x000168000c1e1900 */
[----:B------:R0:W5:Y:S01]  /*0550*/  @!P1 LDG.E R26, desc[UR6][R8.64+0x180] ;  /* 0x00018006081a9981 */ /* 0x000162000c1e1900 */
[----:B------:R-:W-:Y:S01]  /*0560*/  BSSY.RECONVERGENT B1, `(.L_x_30) ;  /* 0x000000e000017945 */ /* 0x000fe20003800200 */
[----:B--2---:R-:W-:-:S05]  /*0570*/  VIADD R21, R20, 0x1800000 ;  /* 0x0180000014157836 */ /* 0x004fca0000000000 */
[----:B------:R-:W-:-:S04]  /*0580*/  LOP3.LUT R21, R21, 0x7f800000, RZ, 0xc0, !PT ;  /* 0x7f80000015157812 */ /* 0x000fc800078ec0ff */
[----:B------:R-:W-:Y:S02]  /*0590*/  ISETP.GT.U32.AND P1, PT, R21, 0x1ffffff, PT ;  /* 0x01ffffff1500780c */ /* 0x000fe40003f24070 */
[----:B------:R-:W-:-:S11]  /*05a0*/  SHF.R.S32.HI R21, RZ, 0x1f, R0 ;  /* 0x0000001fff157819 */ /* 0x000fd60000011400 */
[----:B0-----:R-:W-:Y:S05]  /*05b0*/  @P1 BRA `(.L_x_31) ;  /* 0x0000000000101947 */ /* 0x001fea0003800000 */
[----:B------:R-:W-:-:S07]  /*05c0*/  MOV R22, 0x5e0 ;  /* 0x000005e000167802 */ /* 0x000fce0000000f00 */
[----:B----45:R-:W-:Y:S05]  /*05d0*/  CALL.REL.NOINC `($__internal_1_$__cuda_sm20_rcp_rn_f32_slowpath) ;  /* 0x0000000400b87944 */ /* 0x030fea0003c00000 */
[----:B------:R-:W-:Y:S01]  /*05e0*/  IMAD.MOV.U32 R16, RZ, RZ, R20 ;  /* 0x000000ffff107224 */ /* 0x000fe200078e0014 */
[----:B------:R-:W-:Y:S06]  /*05f0*/  BRA `(.L_x_32) ;  /* 0x0000000000107947 */ /* 0x000fec0003800000 */
.L_x_31:
[----:B------:R-:W0:Y:S02]  /*0600*/  MUFU.RCP R17, R20 ;  /* 0x0000001400117308 */ /* 0x000e240000001000 */
[----:B0-----:R-:W-:-:S04]  /*0610*/  FFMA R16, R20, R17, -1 ;  /* 0xbf80000014107423 */ /* 0x001fc80000000011 */
[----:B------:R-:W-:-:S04]  /*0620*/  FADD.FTZ R16, -R16, -RZ ;  /* 0x800000ff10107221 */ /* 0x000fc80000010100 */
[----:B------:R-:W-:-:S07]  /*0630*/  FFMA R16, R17, R16, R17 ;  /* 0x0000001011107223 */ /* 0x000fce0000000011 */
.L_x_32:
[----:B----4-:R-:W-:Y:S05]  /*0640*/  BSYNC.RECONVERGENT B1 ;  /* 0x0000000000017941 */ /* 0x010fea0003800200 */
.L_x_30:
[----:B------:R-:W-:Y:S02]  /*0650*/  VIADD R20, R2, 0x40 ;  /* 0x0000004002147836 */ /* 0x000fe40000000000 */
[-C--:B-----5:R-:W-:Y:S01]  /*0660*/  FFMA R7, R6, R16.reuse, R7 ;  /* 0x0000001006077223 */ /* 0x0a0fe20000000007 */
[----:B------:R-:W-:Y:S02]  /*0670*/  VIADD R17, R2, 0x20 ;  /* 0x0000002002117836 */ /* 0x000fe40000000000 */
[-C--:B------:R-:W-:Y:S01]  /*0680*/  FFMA R24, R3, R16.reuse, R24 ;  /* 0x0000001003187223 */ /* 0x080fe20000000018 */
[-C--:B------:R-:W-:Y:S01]  /*0690*/  FFMA R25, R4, R16.reuse, R25 ;  /* 0x0000001004197223 */ /* 0x080fe20000000019 */
[----:B------:R-:W-:Y:S01]  /*06a0*/  ISETP.GE.U32.AND P3, PT, R20, UR4, PT ;  /* 0x0000000414007c0c */ /* 0x000fe2000bf66070 */
[----:B------:R-:W-:Y:S01]  /*06b0*/  VIADD R20, R2, 0x60 ;  /* 0x0000006002147836 */ /* 0x000fe20000000000 */
[----:B------:R-:W-:Y:S01]  /*06c0*/  ISETP.GE.U32.AND P2, PT, R17, UR4, PT ;  /* 0x0000000411007c0c */ /* 0x000fe2000bf46070 */
[----:B------:R-:W-:Y:S01]  /*06d0*/  FFMA R26, R5, R16, R26 ;  /* 0x00000010051a7223 */ /* 0x000fe2000000001a */
[----:B------:R0:W-:Y:S01]  /*06e0*/  @!P0 STG.E desc[UR6][R18.64], R7 ;  /* 0x0000000712008986 */ /* 0x0001e2000c101906 */
[----:B------:R-:W-:-:S02]  /*06f0*/  ISETP.GE.AND.EX P3, PT, RZ, UR5, PT, P3 ;  /* 0x00000005ff007c0c */ /* 0x000fc4000bf66330 */
[----:B------:R-:W-:Y:S01]  /*0700*/  ISETP.GE.U32.AND P1, PT, R20, UR4, PT ;  /* 0x0000000414007c0c */ /* 0x000fe2000bf26070 */
[----:B------:R-:W-:Y:S01]  /*0710*/  VIADD R20, R0, 0x1 ;  /* 0x0000000100147836 */ /* 0x000fe20000000000 */
[----:B------:R-:W-:Y:S02]  /*0720*/  ISETP.GE.AND.EX P2, PT, RZ, UR5, PT, P2 ;  /* 0x00000005ff007c0c */ /* 0x000fe4000bf46320 */
[----:B------:R-:W-:Y:S02]  /*0730*/  ISETP.GE.AND.EX P1, PT, RZ, UR5, PT, P1 ;  /* 0x00000005ff007c0c */ /* 0x000fe4000bf26310 */
[----:B------:R-:W-:Y:S02]  /*0740*/  ISETP.GE.U32.AND P0, PT, R20, UR12, PT ;  /* 0x0000000c14007c0c */ /* 0x000fe4000bf06070 */
[----:B------:R-:W-:-:S03]  /*0750*/  SHF.R.S32.HI R16, RZ, 0x1f, R20 ;  /* 0x0000001fff107819 */ /* 0x000fc60000011414 */
[----:B------:R0:W-:Y:S01]  /*0760*/  @!P3 STG.E desc[UR6][R8.64+0x100], R25 ;  /* 0x000100190800b986 */ /* 0x0001e2000c101906 */
[----:B------:R-:W-:-:S03]  /*0770*/  ISETP.GE.AND.EX P0, PT, R16, UR13, PT, P0 ;  /* 0x0000000d10007c0c */ /* 0x000fc6000bf06300 */
[----:B------:R0:W-:Y:S04]  /*0780*/  @!P2 STG.E desc[UR6][R8.64+0x80], R24 ;  /* 0x000080180800a986 */ /* 0x0001e8000c101906 */
[----:B------:R0:W-:Y:S06]  /*0790*/  @!P1 STG.E desc[UR6][R8.64+0x180], R26 ;  /* 0x0001801a08009986 */ /* 0x0001ec000c101906 */
[----:B------:R-:W-:Y:S05]  /*07a0*/  @P0 EXIT ;  /* 0x000000000000094d */ /* 0x000fea0003800000 */
[----:B0-----:R-:W-:-:S04]  /*07b0*/  LEA R8, P0, R0, UR14, 0x2 ;  /* 0x0000000e00087c11 */ /* 0x001fc8000f8010ff */
[----:B------:R-:W-:-:S05]  /*07c0*/  LEA.HI.X R9, R0, UR15, R21, 0x2, P0 ;  /* 0x0000000f00097c11 */ /* 0x000fca00080f1415 */
[----:B------:R-:W2:Y:S04]  /*07d0*/  LDG.E R16, desc[UR6][R8.64+0x4] ;  /* 0x0000040608107981 */ /* 0x000ea8000c1e1900 */
[----:B------:R-:W2:Y:S01]  /*07e0*/  LDG.E R19, desc[UR6][R8.64] ;  /* 0x0000000608137981 */ /* 0x000ea2000c1e1900 */
[----:B------:R-:W-:Y:S01]  /*07f0*/  IMAD.MOV.U32 R0, RZ, RZ, R20 ;  /* 0x000000ffff007224 */ /* 0x000fe200078e0014 */
[----:B--2---:R-:W-:-:S13]  /*0800*/  FSETP.NEU.AND P0, PT, R16, R19, PT ;  /* 0x000000131000720b */ /* 0x004fda0003f0d000 */
[----:B------:R-:W-:Y:S05]  /*0810*/  @!P0 BRA `(.L_x_33) ;  /* 0xfffffff800b48947 */ /* 0x000fea000383ffff */
[----:B------:R-:W-:Y:S05]  /*0820*/  BSYNC.RECONVERGENT B0 ;  /* 0x0000000000007941 */ /* 0x000fea0003800200 */
.L_x_29:
[----:B------:R-:W-:Y:S05]  /*0830*/  EXIT ;  /* 0x000000000000794d */ /* 0x000fea0003800000 */
.L_x_28:
[----:B------:R-:W1:Y:S01]  /*0840*/  LDCU.64 UR4, c[0x0][0x3b0] ;  /* 0x00007600ff0477ac */ /* 0x000e620008000a00 */
[----:B------:R-:W2:Y:S01]  /*0850*/  LDC.64 R10, c[0x0][0x388] ;  /* 0x0000e200ff0a7b82 */ /* 0x000ea20000000a00 */
[----:B------:R-:W-:Y:S01]  /*0860*/  BSSY.RECONVERGENT B0, `(.L_x_34) ;  /* 0x0000044000007945 */ /* 0x000fe20003800200 */
[C---:B------:R-:W-:Y:S01]  /*0870*/  VIADD R4, R2.reuse, 0x20 ;  /* 0x0000002002047836 */ /* 0x040fe20000000000 */
[----:B------:R-:W3:Y:S01]  /*0880*/  LDCU UR8, c[0x0][0x3b0] ;  /* 0x00007600ff0877ac */ /* 0x000ee20008000800 */
[C---:B------:R-:W-:Y:S02]  /*0890*/  VIADD R5, R2.reuse, 0x60 ;  /* 0x0000006002057836 */ /* 0x040fe40000000000 */
[C---:B0-----:R-:W-:Y:S01]  /*08a0*/  VIADD R17, R2.reuse, 0x40 ;  /* 0x0000004002117836 */ /* 0x041fe20000000000 */
[----:B------:R-:W0:Y:S01]  /*08b0*/  LDCU UR9, c[0x0][0x3b4] ;  /* 0x00007680ff0977ac */ /* 0x000e220008000800 */
[----:B------:R-:W4:Y:S01]  /*08c0*/  LDC.64 R12, c[0x0][0x398] ;  /* 0x0000e600ff0c7b82 */ /* 0x000f220000000a00 */
[----:B------:R-:W0:Y:S01]  /*08d0*/  LDCU.64 UR10, c[0x0][0x3a8] ;  /* 0x00007500ff0a77ac */ /* 0x000e220008000a00 */
[----:B------:R-:W0:Y:S01]  /*08e0*/  LDCU.64 UR16, c[0x0][0x380] ;  /* 0x00007000ff1077ac */ /* 0x000e220008000a00 */
[----:B-1----:R-:W-:Y:S01]  /*08f0*/  ISETP.GE.U32.AND P0, PT, R2, UR4, PT ;  /* 0x0000000402007c0c */ /* 0x002fe2000bf06070 */
[----:B------:R-:W1:Y:S03]  /*0900*/  LDCU.128 UR12, c[0x0][0x390] ;  /* 0x00007200ff0c77ac */ /* 0x000e660008000c00 */
[----:B---3--:R-:W-:-:S13]  /*0910*/  ISETP.GE.AND.EX P0, PT, RZ, UR5, PT, P0 ;  /* 0x00000005ff007c0c */ /* 0x008fda000bf06300 */
.L_x_35:
[----:B--2---:R-:W-:Y:S01]  /*0920*/  IMAD.WIDE R20, R0, 0x4, R10 ;  /* 0x0000000400147825 */ /* 0x004fe200078e020a */
[----:B------:R-:W2:Y:S01]  /*0930*/  F2I.TRUNC.NTZ R25, R16 ;  /* 0x0000001000197305 */ /* 0x000ea2000020f100 */
[----:B------:R-:W3:Y:S04]  /*0940*/  @!P0 LDC.64 R18, c[0x0][0x390] ;  /* 0x0000e400ff128b82 */ /* 0x000ee80000000a00 */
[----:B------:R5:W4:Y:S01]  /*0950*/  LDG.E R20, desc[UR6][R20.64] ;  /* 0x0000000614147981 */ /* 0x000b22000c1e1900 */
[----:B------:R-:W-:Y:S02]  /*0960*/  ISETP.GE.U32.AND P3, PT, R17, UR8, PT ;  /* 0x0000000811007c0c */ /* 0x000fe4000bf66070 */
[----:B------:R-:W-:Y:S02]  /*0970*/  ISETP.GE.U32.AND P2, PT, R4, UR8, PT ;  /* 0x0000000804007c0c */ /* 0x000fe4000bf46070 */
[----:B0-----:R-:W-:-:S02]  /*0980*/  ISETP.GE.AND.EX P3, PT, RZ, UR9, PT, P3 ;  /* 0x00000009ff007c0c */ /* 0x001fc4000bf66330 */
[----:B------:R-:W-:Y:S01]  /*0990*/  ISETP.GE.AND.EX P2, PT, RZ, UR9, PT, P2 ;  /* 0x00000009ff007c0c */ /* 0x000fe2000bf46320 */
[----:B--2---:R-:W-:-:S04]  /*09a0*/  IMAD R25, R25, UR8, RZ ;  /* 0x0000000819197c24 */ /* 0x004fc8000f8e02ff */
[C---:B-----5:R-:W-:Y:S01]  /*09b0*/  IMAD.IADD R21, R2.reuse, 0x1, R25 ;  /* 0x0000000102157824 */ /* 0x060fe200078e0219 */
[----:B------:R-:W-:Y:S01]  /*09c0*/  IADD3 R17, P4, PT, R2, R25, RZ ;  /* 0x0000001902117210 */ /* 0x000fe20007f9e0ff */
[----:B----4-:R0:W2:Y:S03]  /*09d0*/  F2I.TRUNC.NTZ R14, R20 ;  /* 0x00000014000e7305 */ /* 0x0100a6000020f100 */
[----:B0-----:R-:W-:Y:S02]  /*09e0*/  LEA.HI.X.SX32 R20, R25, RZ, 0x1, P4 ;  /* 0x000000ff19147211 */ /* 0x001fe400020f0eff */
[----:B-1----:R-:W-:Y:S01]  /*09f0*/  LEA R16, P4, R17, UR14, 0x2 ;  /* 0x0000000e11107c11 */ /* 0x002fe2000f8810ff */
[----:B--2---:R-:W-:-:S03]  /*0a00*/  IMAD R27, R14, UR8, RZ ;  /* 0x000000080e1b7c24 */ /* 0x004fc6000f8e02ff */
[----:B------:R-:W-:Y:S01]  /*0a10*/  LEA.HI.X R17, R17, UR15, R20, 0x2, P4 ;  /* 0x0000000f11117c11 */ /* 0x000fe2000a0f1414 */
[----:B------:R-:W-:Y:S01]  /*0a20*/  IMAD.WIDE R20, R21, 0x4, R12 ;  /* 0x0000000415147825 */ /* 0x000fe200078e020c */
[----:B------:R-:W-:-:S03]  /*0a30*/  IADD3 R15, P1, PT, R2, R27, RZ ;  /* 0x0000001b020f7210 */ /* 0x000fc60007f3e0ff */
[----:B------:R-:W2:Y:S01]  /*0a40*/  @!P2 LDG.E R23, desc[UR6][R16.64+0x80] ;  /* 0x000080061017a981 */ /* 0x000ea2000c1e1900 */
[----:B------:R-:W-:Y:S01]  /*0a50*/  LEA.HI.X.SX32 R26, R27, RZ, 0x1, P1 ;  /* 0x000000ff1b1a7211 */ /* 0x000fe200008f0eff */
[----:B------:R-:W-:Y:S01]  /*0a60*/  @!P0 IMAD.IADD R27, R2, 0x1, R27 ;  /* 0x00000001021b8824 */ /* 0x000fe200078e021b */
[----:B------:R-:W-:Y:S01]  /*0a70*/  LEA R14, P1, R15, UR12, 0x2 ;  /* 0x0000000c0f0e7c11 */ /* 0x000fe2000f8210ff */
[----:B------:R-:W4:Y:S02]  /*0a80*/  @!P0 LDG.E R22, desc[UR6][R20.64] ;  /* 0x0000000614168981 */ /* 0x000f24000c1e1900 */
[----:B---3--:R-:W-:Y:S01]  /*0a90*/  @!P0 IMAD.WIDE R18, R27, 0x4, R18 ;  /* 0x000000041b128825 */ /* 0x008fe200078e0212 */
[----:B------:R-:W-:Y:S01]  /*0aa0*/  LEA.HI.X R15, R15, UR13, R26, 0x2, P1 ;  /* 0x0000000d0f0f7c11 */ /* 0x000fe200088f141a */
[----:B------:R-:W3:Y:S01]  /*0ab0*/  @!P3 LDG.E R24, desc[UR6][R16.64+0x100] ;  /* 0x000100061018b981 */ /* 0x000ee2000c1e1900 */
[----:B------:R-:W-:-:S03]  /*0ac0*/  ISETP.GE.U32.AND P1, PT, R5, UR8, PT ;  /* 0x0000000805007c0c */ /* 0x000fc6000bf26070 */
[----:B------:R-:W4:Y:S01]  /*0ad0*/  @!P0 LDG.E R9, desc[UR6][R18.64] ;  /* 0x0000000612098981 */ /* 0x000f22000c1e1900 */
[----:B------:R-:W-:-:S03]  /*0ae0*/  ISETP.GE.AND.EX P1, PT, RZ, UR9, PT, P1 ;  /* 0x00000009ff007c0c */ /* 0x000fc6000bf26310 */
[----:B------:R-:W2:Y:S04]  /*0af0*/  @!P2 LDG.E R6, desc[UR6][R14.64+0x80] ;  /* 0x000080060e06a981 */ /* 0x000ea8000c1e1900 */
[----:B------:R-:W3:Y:S06]  /*0b00*/  @!P3 LDG.E R7, desc[UR6][R14.64+0x100] ;  /* 0x000100060e07b981 */ /* 0x000eec000c1e1900 */
[----:B------:R0:W5:Y:S04]  /*0b10*/  @!P1 LDG.E R8, desc[UR6][R14.64+0x180] ;  /* 0x000180060e089981 */ /* 0x000168000c1e1900 */
[----:B------:R-:W5:Y:S01]  /*0b20*/  @!P1 LDG.E R3, desc[UR6][R16.64+0x180] ;  /* 0x0001800610039981 */ /* 0x000f62000c1e1900 */
[----:B------:R-:W-:-:S05]  /*0b30*/  VIADD R25, R0, 0x1 ;  /* 0x0000000100197836 */ /* 0x000fca0000000000 */
[----:B------:R-:W-:Y:S02]  /*0b40*/  ISETP.GE.U32.AND P4, PT, R25, UR10, PT ;  /* 0x0000000a19007c0c */ /* 0x000fe4000bf86070 */
[----:B------:R-:W-:-:S04]  /*0b50*/  SHF.R.S32.HI R26, RZ, 0x1f, R25 ;  /* 0x0000001fff1a7819 */ /* 0x000fc80000011419 */
[----:B------:R-:W-:Y:S01]  /*0b60*/  ISETP.GE.AND.EX P4, PT, R26, UR11, PT, P4 ;  /* 0x0000000b1a007c0c */ /* 0x000fe2000bf86340 */
[----:B0-----:R-:W-:Y:S02]  /*0b70*/  IMAD.MOV.U32 R15, RZ, RZ, R0 ;  /* 0x000000ffff0f7224 */ /* 0x001fe400078e0000 */
[----:B----4-:R-:W-:Y:S01]  /*0b80*/  FADD R22, R9, R22 ;  /* 0x0000001609167221 */ /* 0x010fe20000000000 */
[----:B--2---:R-:W-:Y:S01]  /*0b90*/  FADD R23, R6, R23 ;  /* 0x0000001706177221 */ /* 0x004fe20000000000 */
[----:B---3--:R-:W-:-:S03]  /*0ba0*/  FADD R24, R7, R24 ;  /* 0x0000001807187221 */ /* 0x008fc60000000000 */
[----:B------:R0:W-:Y:S04]  /*0bb0*/  @!P0 STG.E desc[UR6][R20.64], R22 ;  /* 0x0000001614008986 */ /* 0x0001e8000c101906 */
[----:B------:R0:W-:Y:S01]  /*0bc0*/  @!P2 STG.E desc[UR6][R16.64+0x80], R23 ;  /* 0x000080171000a986 */ /* 0x0001e2000c101906 */
[----:B-----5:R-:W-:-:S03]  /*0bd0*/  FADD R3, R8, R3 ;  /* 0x0000000308037221 */ /* 0x020fc60000000000 */
[----:B------:R0:W-:Y:S04]  /*0be0*/  @!P3 STG.E desc[UR6][R16.64+0x100], R24 ;  /* 0x000100181000b986 */ /* 0x0001e8000c101906 */
[----:B------:R0:W-:Y:S01]  /*0bf0*/  @!P1 STG.E desc[UR6][R16.64+0x180], R3 ;  /* 0x0001800310009986 */ /* 0x0001e2000c101906 */
[----:B------:R-:W-:Y:S05]  /*0c00*/  @P4 EXIT ;  /* 0x000000000000494d */ /* 0x000fea0003800000 */
[----:B------:R-:W-:Y:S02]  /*0c10*/  SHF.R.S32.HI R0, RZ, 0x1f, R0 ;  /* 0x0000001fff007819 */ /* 0x000fe40000011400 */
[----:B------:R-:W-:-:S04]  /*0c20*/  LEA R14, P1, R15, UR16, 0x2 ;  /* 0x000000100f0e7c11 */ /* 0x000fc8000f8210ff */
[----:B------:R-:W-:-:S05]  /*0c30*/  LEA.HI.X R15, R15, UR17, R0, 0x2, P1 ;  /* 0x000000110f0f7c11 */ /* 0x000fca00088f1400 */
[----:B0-----:R-:W2:Y:S04]  /*0c40*/  LDG.E R16, desc[UR6][R14.64+0x4] ;  /* 0x000004060e107981 */ /* 0x001ea8000c1e1900 */
[----:B------:R-:W2:Y:S01]  /*0c50*/  LDG.E R17, desc[UR6][R14.64] ;  /* 0x000000060e117981 */ /* 0x000ea2000c1e1900 */
[----:B------:R-:W-:Y:S01]  /*0c60*/  IMAD.MOV.U32 R0, RZ, RZ, R25 ;  /* 0x000000ffff007224 */ /* 0x000fe200078e0019 */
[----:B--2---:R-:W-:Y:S01]  /*0c70*/  FSETP.NEU.AND P1, PT, R16, R17, PT ;  /* 0x000000111000720b */ /* 0x004fe20003f2d000 */
[----:B------:R-:W-:-:S12]  /*0c80*/  VIADD R17, R2, 0x40 ;  /* 0x0000004002117836 */ /* 0x000fd80000000000 */
[----:B------:R-:W-:Y:S05]  /*0c90*/  @!P1 BRA `(.L_x_35) ;  /* 0xfffffffc00209947 */ /* 0x000fea000383ffff */
[----:B------:R-:W-:Y:S05]  /*0ca0*/  BSYNC.RECONVERGENT B0 ;  /* 0x0000000000007941 */ /* 0x000fea0003800200 */
.L_x_34:
[----:B------:R-:W-:Y:S05]  /*0cb0*/  EXIT ;  /* 0x000000000000794d */ /* 0x000fea0003800000 */
        .weak           $__internal_1_$__cuda_sm20_rcp_rn_f32_slowpath
        .type           $__internal_1_$__cuda_sm20_rcp_rn_f32_slowpath,@function
        .size           $__internal_1_$__cuda_sm20_rcp_rn_f32_slowpath,(.L_x_54 - $__internal_1_$__cuda_sm20_rcp_rn_f32_slowpath)
$__internal_1_$__cuda_sm20_rcp_rn_f32_slowpath:
[----:B------:R-:W-:Y:S01]  /*0cc0*/  IMAD.SHL.U32 R17, R20, 0x2, RZ ;  /* 0x0000000214117824 */ /* 0x000fe200078e00ff */
[----:B------:R-:W-:Y:S01]  /*0cd0*/  BSSY.RECONVERGENT B2, `(.L_x_36) ;  /* 0x0000031000027945 */ /* 0x000fe20003800200 */
[----:B------:R-:W-:-:S03]  /*0ce0*/  IMAD.MOV.U32 R16, RZ, RZ, R20 ;  /* 0x000000ffff107224 */ /* 0x000fc600078e0014 */
[----:B------:R-:W-:-:S04]  /*0cf0*/  SHF.R.U32.HI R17, RZ, 0x18, R17 ;  /* 0x00000018ff117819 */ /* 0x000fc80000011611 */
[----:B------:R-:W-:-:S13]  /*0d00*/  ISETP.NE.U32.AND P1, PT, R17, RZ, PT ;  /* 0x000000ff1100720c */ /* 0x000fda0003f25070 */
[----:B------:R-:W-:Y:S05]  /*0d10*/  @P1 BRA `(.L_x_37) ;  /* 0x0000000000281947 */ /* 0x000fea0003800000 */
[----:B------:R-:W-:-:S05]  /*0d20*/  IMAD.SHL.U32 R17, R16, 0x2, RZ ;  /* 0x0000000210117824 */ /* 0x000fca00078e00ff */
[----:B------:R-:W-:-:S13]  /*0d30*/  ISETP.NE.AND P1, PT, R17, RZ, PT ;  /* 0x000000ff1100720c */ /* 0x000fda0003f25270 */
[----:B------:R-:W-:Y:S01]  /*0d40*/  @P1 FFMA R23, R16, 1.84467440737095516160e+19, RZ ;  /* 0x5f80000010171823 */ /* 0x000fe200000000ff */
[----:B------:R-:W-:Y:S08]  /*0d50*/  @!P1 MUFU.RCP R20, R16 ;  /* 0x0000001000149308 */ /* 0x000ff00000001000 */
[----:B------:R-:W0:Y:S02]  /*0d60*/  @P1 MUFU.RCP R28, R23 ;  /* 0x00000017001c1308 */ /* 0x000e240000001000 */
[----:B0-----:R-:W-:-:S04]  /*0d70*/  @P1 FFMA R17, R23, R28, -1 ;  /* 0xbf80000017111423 */ /* 0x001fc8000000001c */
[----:B------:R-:W-:-:S04]  /*0d80*/  @P1 FADD.FTZ R17, -R17, -RZ ;  /* 0x800000ff11111221 */ /* 0x000fc80000010100 */
[----:B------:R-:W-:-:S04]  /*0d90*/  @P1 FFMA R17, R28, R17, R28 ;  /* 0x000000111c111223 */ /* 0x000fc8000000001c */
[----:B------:R-:W-:Y:S01]  /*0da0*/  @P1 FFMA R20, R17, 1.84467440737095516160e+19, RZ ;  /* 0x5f80000011141823 */ /* 0x000fe200000000ff */
[----:B------:R-:W-:Y:S06]  /*0db0*/  BRA `(.L_x_38) ;  /* 0x0000000000887947 */ /* 0x000fec0003800000 */
.L_x_37:
[----:B------:R-:W-:-:S05]  /*0dc0*/  VIADD R27, R17, 0xffffff03 ;  /* 0xffffff03111b7836 */ /* 0x000fca0000000000 */
[----:B------:R-:W-:-:S13]  /*0dd0*/  ISETP.GT.U32.AND P1, PT, R27, 0x1, PT ;  /* 0x000000011b00780c */ /* 0x000fda0003f24070 */
[----:B------:R-:W-:Y:S05]  /*0de0*/  @P1 BRA `(.L_x_39) ;  /* 0x0000000000781947 */ /* 0x000fea0003800000 */
[----:B------:R-:W-:Y:S01]  /*0df0*/  LOP3.LUT R20, R16, 0x7fffff, RZ, 0xc0, !PT ;  /* 0x007fffff10147812 */ /* 0x000fe200078ec0ff */
[----:B------:R-:W-:-:S03]  /*0e00*/  VIADD R17, R17, 0xffffff04 ;  /* 0xffffff0411117836 */ /* 0x000fc60000000000 */
[----:B------:R-:W-:-:S04]  /*0e10*/  LOP3.LUT R29, R20, 0x3f800000, RZ, 0xfc, !PT ;  /* 0x3f800000141d7812 */ /* 0x000fc800078efcff */
[----:B------:R-:W0:Y:S02]  /*0e20*/  MUFU.RCP R20, R29 ;  /* 0x0000001d00147308 */ /* 0x000e240000001000 */
[----:B0-----:R-:W-:-:S04]  /*0e30*/  FFMA R23, R29, R20, -1 ;  /* 0xbf8000001d177423 */ /* 0x001fc80000000014 */
[----:B------:R-:W-:-:S04]  /*0e40*/  FADD.FTZ R28, -R23, -RZ ;  /* 0x800000ff171c7221 */ /* 0x000fc80000010100 */
[CCC-:B------:R-:W-:Y:S01]  /*0e50*/  FFMA.RM R23, R20.reuse, R28.reuse, R20.reuse ;  /* 0x0000001c14177223 */ /* 0x1c0fe20000004014 */
[----:B------:R-:W-:Y:S01]  /*0e60*/  FFMA.RP R20, R20, R28, R20 ;  /* 0x0000001c14147223 */ /* 0x000fe20000008014 */
[----:B------:R-:W-:-:S04]  /*0e70*/  IMAD.MOV.U32 R28, RZ, RZ, 0x3 ;  /* 0x00000003ff1c7424 */ /* 0x000fc800078e00ff */
[C---:B------:R-:W-:Y:S02]  /*0e80*/  FSETP.NEU.FTZ.AND P1, PT, R23.reuse, R20, PT ;  /* 0x000000141700720b */ /* 0x040fe40003f3d000 */
[----:B------:R-:W-:Y:S02]  /*0e90*/  LOP3.LUT R20, R23, 0x7fffff, RZ, 0xc0, !PT ;  /* 0x007fffff17147812 */ /* 0x000fe400078ec0ff */
[----:B------:R-:W-:Y:S02]  /*0ea0*/  SHF.L.U32 R23, R28, R27, RZ ;  /* 0x0000001b1c177219 */ /* 0x000fe400000006ff */
[----:B------:R-:W-:Y:S02]  /*0eb0*/  LOP3.LUT R20, R20, 0x800000, RZ, 0xfc, !PT ;  /* 0x0080000014147812 */ /* 0x000fe400078efcff */
[----:B------:R-:W-:Y:S02]  /*0ec0*/  SEL R28, RZ, 0xffffffff, !P1 ;  /* 0xffffffffff1c7807 */ /* 0x000fe40004800000 */
[----:B------:R-:W-:-:S02]  /*0ed0*/  LOP3.LUT R23, R23, R20, RZ, 0xc0, !PT ;  /* 0x0000001417177212 */ /* 0x000fc400078ec0ff */
[----:B------:R-:W-:Y:S01]  /*0ee0*/  SHF.R.U32.HI R17, RZ, R17, R20 ;  /* 0x00000011ff117219 */ /* 0x000fe20000011614 */
[----:B------:R-:W-:Y:S01]  /*0ef0*/  IMAD.MOV R28, RZ, RZ, -R28 ;  /* 0x000000ffff1c7224 */ /* 0x000fe200078e0a1c */
[----:B------:R-:W-:-:S04]  /*0f00*/  SHF.R.U32.HI R23, RZ, R27, R23 ;  /* 0x0000001bff177219 */ /* 0x000fc80000011617 */
[----:B------:R-:W-:Y:S02]  /*0f10*/  LOP3.LUT P2, RZ, R28, R27, R20, 0xf8, !PT ;  /* 0x0000001b1cff7212 */ /* 0x000fe4000784f814 */
[C---:B------:R-:W-:Y:S02]  /*0f20*/  LOP3.LUT P1, RZ, R23.reuse, 0x1, RZ, 0xc0, !PT ;  /* 0x0000000117ff7812 */ /* 0x040fe4000782c0ff */
[----:B------:R-:W-:-:S04]  /*0f30*/  LOP3.LUT P3, RZ, R23, 0x2, RZ, 0xc0, !PT ;  /* 0x0000000217ff7812 */ /* 0x000fc8000786c0ff */
[----:B------:R-:W-:Y:S02]  /*0f40*/  PLOP3.LUT P1, PT, P1, P2, P3, 0xe0, 0x0 ;  /* 0x000000000000781c */ /* 0x000fe40000f25c30 */
[----:B------:R-:W-:Y:S02]  /*0f50*/  LOP3.LUT P2, RZ, R16, 0x7fffff, RZ, 0xc0, !PT ;  /* 0x007fffff10ff7812 */ /* 0x000fe4000784c0ff */
[----:B------:R-:W-:-:S05]  /*0f60*/  SEL R20, RZ, 0x1, !P1 ;  /* 0x00000001ff147807 */ /* 0x000fca0004800000 */
[----:B------:R-:W-:-:S05]  /*0f70*/  IMAD.MOV R20, RZ, RZ, -R20 ;  /* 0x000000ffff147224 */ /* 0x000fca00078e0a14 */
[----:B------:R-:W-:-:S13]  /*0f80*/  ISETP.GE.AND P1, PT, R20, RZ, PT ;  /* 0x000000ff1400720c */ /* 0x000fda0003f26270 */
[----:B------:R-:W-:-:S04]  /*0f90*/  @!P1 VIADD R17, R17, 0x1 ;  /* 0x0000000111119836 */ /* 0x000fc80000000000 */
[----:B------:R-:W-:-:S05]  /*0fa0*/  @!P2 IMAD.SHL.U32 R17, R17, 0x2, RZ ;  /* 0x000000021111a824 */ /* 0x000fca00078e00ff */
[----:B------:R-:W-:Y:S01]  /*0fb0*/  LOP3.LUT R20, R17, 0x80000000, R16, 0xf8, !PT ;  /* 0x8000000011147812 */ /* 0x000fe200078ef810 */
[----:B------:R-:W-:Y:S06]  /*0fc0*/  BRA `(.L_x_38) ;  /* 0x0000000000047947 */ /* 0x000fec0003800000 */
.L_x_39:
[----:B------:R0:W1:Y:S02]  /*0fd0*/  MUFU.RCP R20, R16 ;  /* 0x0000001000147308 */ /* 0x0000640000001000 */
.L_x_38:
[----:B------:R-:W-:Y:S05]  /*0fe0*/  BSYNC.RECONVERGENT B2 ;  /* 0x0000000000027941 */ /* 0x000fea0003800200 */
.L_x_36:
[----:B0-----:R-:W-:Y:S02]  /*0ff0*/  IMAD.MOV.U32 R16, RZ, RZ, R22 ;  /* 0x000000ffff107224 */ /* 0x001fe400078e0016 */
[----:B------:R-:W-:-:S04]  /*1000*/  IMAD.MOV.U32 R17, RZ, RZ, 0x0 ;  /* 0x00000000ff117424 */ /* 0x000fc800078e00ff */
[----:B-1----:R-:W-:Y:S05]  /*1010*/  RET.REL.NODEC R16 `(embedding_backward_kernel) ;  /* 0xffffffec10f87950 */ /* 0x002fea0003c3ffff */
.L_x_40:
        /* <DEDUP_REMOVED lines=14> */
.L_x_54:


//--------------------- .text.EmbeddingGrad       --------------------------
	.section	.text.EmbeddingGrad,"ax",@progbits
	.align	128
        .global         EmbeddingGrad
        .type           EmbeddingGrad,@function
        .size           EmbeddingGrad,(.L_x_58 - EmbeddingGrad)
        .other          EmbeddingGrad,@"STO_CUDA_ENTRY STV_DEFAULT"
EmbeddingGrad:
.text.EmbeddingGrad:
[----:B------:R-:W-:Y:S01]  /*0000*/  LDC R1, c[0x0][0x37c] ;  /* 0x0000df00ff017b82 */ /* 0x000fe20000000800 */
[----:B------:R-:W0:Y:S07]  /*0010*/  S2R R6, SR_TID.Y ;  /* 0x0000000000067919 */ /* 0x000e2e0000002200 */
[----:B------:R-:W0:Y:S01]  /*0020*/  S2UR UR4, SR_CTAID.X ;  /* 0x00000000000479c3 */ /* 0x000e220000002500 */
[----:B------:R-:W1:Y:S07]  /*0030*/  LDCU UR5, c[0x0][0x39c] ;  /* 0x00007380ff0577ac */ /* 0x000e6e0008000800 */
[----:B------:R-:W0:Y:S02]  /*0040*/  LDC R9, c[0x0][0x370] ;  /* 0x0000dc00ff097b82 */ /* 0x000e240000000800 */
[----:B0-----:R-:W-:-:S05]  /*0050*/  IMAD R6, R6, R9, UR4 ;  /* 0x0000000406067e24 */ /* 0x001fca000f8e0209 */
[----:B-1----:R-:W-:-:S13]  /*0060*/  ISETP.GE.AND P0, PT, R6, UR5, PT ;  /* 0x0000000506007c0c */ /* 0x002fda000bf06270 */
[----:B------:R-:W-:Y:S05]  /*0070*/  @P0 EXIT ;  /* 0x000000000000094d */ /* 0x000fea0003800000 */
[----:B------:R-:W0:Y:S01]  /*0080*/  LDCU UR4, c[0x0][0x360] ;  /* 0x00006c00ff0477ac */ /* 0x000e220008000800 */
[----:B------:R-:W1:Y:S01]  /*0090*/  S2R R0, SR_TID.X ;  /* 0x0000000000007919 */ /* 0x000e620000002100 */
[----:B------:R-:W2:Y:S01]  /*00a0*/  LDCU UR5, c[0x0][0x3a0] ;  /* 0x00007400ff0577ac */ /* 0x000ea20008000800 */
[----:B------:R-:W3:Y:S01]  /*00b0*/  LDCU.64 UR6, c[0x0][0x358] ;  /* 0x00006b00ff0677ac */ /* 0x000ee20008000a00 */
[----:B------:R-:W4:Y:S01]  /*00c0*/  LDCU.128 UR8, c[0x0][0x380] ;  /* 0x00007000ff0877ac */ /* 0x000f220008000c00 */
[----:B0-----:R-:W0:Y:S01]  /*00d0*/  I2F.U32.RP R7, UR4 ;  /* 0x0000000400077d06 */ /* 0x001e220008209000 */
[----:B------:R-:W-:-:S07]  /*00e0*/  ISETP.NE.U32.AND P2, PT, RZ, UR4, PT ;  /* 0x00000004ff007c0c */ /* 0x000fce000bf45070 */
[----:B0-----:R-:W0:Y:S01]  /*00f0*/  MUFU.RCP R7, R7 ;  /* 0x0000000700077308 */ /* 0x001e220000001000 */
[----:B-1----:R-:W-:-:S05]  /*0100*/  VIADD R2, R0, UR4 ;  /* 0x0000000400027c36 */ /* 0x002fca0008000000 */
[C---:B--2---:R-:W-:Y:S02]  /*0110*/  ISETP.GE.AND P0, PT, R2.reuse, UR5, PT ;  /* 0x0000000502007c0c */ /* 0x044fe4000bf06270 */
[----:B------:R-:W-:Y:S01]  /*0120*/  VIMNMX R3, PT, PT, R2, UR5, !PT ;  /* 0x0000000502037c48 */ /* 0x000fe2000ffe0100 */
[----:B------:R-:W1:Y:S01]  /*0130*/  LDCU UR5, c[0x0][0x364] ;  /* 0x00006c80ff0577ac */ /* 0x000e620008000800 */
[----:B0-----:R-:W-:Y:S01]  /*0140*/  VIADD R4, R7, 0xffffffe ;  /* 0x0ffffffe07047836 */ /* 0x001fe20000000000 */
[----:B------:R-:W-:-:S03]  /*0150*/  SEL R7, RZ, 0x1, P0 ;  /* 0x00000001ff077807 */ /* 0x000fc60000000000 */
[----:B------:R0:W2:Y:S01]  /*0160*/  F2I.FTZ.U32.TRUNC.NTZ R5, R4 ;  /* 0x0000000400057305 */ /* 0x0000a2000021f000 */
[----:B------:R-:W-:Y:S01]  /*0170*/  IADD3 R3, PT, PT, R3, -R2, -R7 ;  /* 0x8000000203037210 */ /* 0x000fe20007ffe807 */
[----:B0-----:R-:W-:Y:S02]  /*0180*/  IMAD.MOV.U32 R4, RZ, RZ, RZ ;  /* 0x000000ffff047224 */ /* 0x001fe400078e00ff */
[----:B--2---:R-:W-:-:S04]  /*0190*/  IMAD.MOV R11, RZ, RZ, -R5 ;  /* 0x000000ffff0b7224 */ /* 0x004fc800078e0a05 */
[----:B------:R-:W-:-:S04]  /*01a0*/  IMAD R11, R11, UR4, RZ ;  /* 0x000000040b0b7c24 */ /* 0x000fc8000f8e02ff */
[----:B------:R-:W-:-:S04]  /*01b0*/  IMAD.HI.U32 R8, R5, R11, R4 ;  /* 0x0000000b05087227 */ /* 0x000fc800078e0004 */
[----:B------:R-:W-:Y:S02]  /*01c0*/  IMAD.MOV.U32 R5, RZ, RZ, R6 ;  /* 0x000000ffff057224 */ /* 0x000fe400078e0006 */
[----:B------:R-:W-:-:S04]  /*01d0*/  IMAD.HI.U32 R4, R8, R3, RZ ;  /* 0x0000000308047227 */ /* 0x000fc800078e00ff */
[----:B------:R-:W-:Y:S02]  /*01e0*/  IMAD.MOV R8, RZ, RZ, -R4 ;  /* 0x000000ffff087224 */ /* 0x000fe400078e0a04 */
[----:B-1----:R-:W-:Y:S02]  /*01f0*/  IMAD R6, R9, UR5, RZ ;  /* 0x0000000509067c24 */ /* 0x002fe4000f8e02ff */
[----:B------:R-:W-:-:S05]  /*0200*/  IMAD R3, R8, UR4, R3 ;  /* 0x0000000408037c24 */ /* 0x000fca000f8e0203 */
[----:B------:R-:W-:-:S13]  /*0210*/  ISETP.GE.U32.AND P0, PT, R3, UR4, PT ;  /* 0x0000000403007c0c */ /* 0x000fda000bf06070 */
[----:B------:R-:W-:Y:S02]  /*0220*/  @P0 VIADD R3, R3, -UR4 ;  /* 0x8000000403030c36 */ /* 0x000fe40008000000 */
[----:B------:R-:W-:-:S03]  /*0230*/  @P0 VIADD R4, R4, 0x1 ;  /* 0x0000000104040836 */ /* 0x000fc60000000000 */
[----:B------:R-:W-:Y:S01]  /*0240*/  ISETP.GE.U32.AND P1, PT, R3, UR4, PT ;  /* 0x0000000403007c0c */ /* 0x000fe2000bf26070 */
[----:B------:R-:W-:-:S12]  /*0250*/  VIADD R3, R2, UR4 ;  /* 0x0000000402037c36 */ /* 0x000fd80008000000 */
[----:B------:R-:W-:Y:S01]  /*0260*/  @P1 VIADD R4, R4, 0x1 ;  /* 0x0000000104041836 */ /* 0x000fe20000000000 */
[----:B------:R-:W-:-:S05]  /*0270*/  @!P2 LOP3.LUT R4, RZ, UR4, RZ, 0x33, !PT ;  /* 0x00000004ff04ac12 */ /* 0x000fca000f8e33ff */
[----:B------:R-:W-:Y:S02]  /*0280*/  IMAD.IADD R4, R7, 0x1, R4 ;  /* 0x0000000107047824 */ /* 0x000fe400078e0204 */
[----:B------:R-:W-:-:S03]  /*0290*/  VIADD R7, R3, UR4 ;  /* 0x0000000403077c36 */ /* 0x000fc60008000000 */
[----:B---34-:R-:W-:-:S07]  /*02a0*/  LOP3.LUT R8, R4, 0x3, RZ, 0xc0, !PT ;  /* 0x0000000304087812 */ /* 0x018fce00078ec0ff */
.L_x_46:
[----:B0-----:R-:W0:Y:S01]  /*02b0*/  LDC R9, c[0x0][0x3a0] ;  /* 0x0000e800ff097b82 */ /* 0x001e220000000800 */
[----:B-1----:R-:W1:Y:S01]  /*02c0*/  LDCU UR5, c[0x0][0x39c] ;  /* 0x00007380ff0577ac */ /* 0x002e620008000800 */
[--C-:B------:R-:W-:Y:S01]  /*02d0*/  IMAD.MOV.U32 R11, RZ, RZ, R5.reuse ;  /* 0x000000ffff0b7224 */ /* 0x100fe200078e0005 */
[----:B------:R-:W-:Y:S01]  /*02e0*/  BSSY.RECONVERGENT B0, `(.L_x_41) ;  /* 0x0000069000007945 */ /* 0x000fe20003800200 */
[----:B------:R-:W-:-:S05]  /*02f0*/  IMAD.IADD R5, R6, 0x1, R5 ;  /* 0x0000000106057824 */ /* 0x000fca00078e0205 */
[----:B-1----:R-:W-:Y:S02]  /*0300*/  ISETP.GE.AND P0, PT, R5, UR5, PT ;  /* 0x0000000505007c0c */ /* 0x002fe4000bf06270 */
[----:B0-----:R-:W-:-:S13]  /*0310*/  ISETP.GE.AND P1, PT, R0, R9, PT ;  /* 0x000000090000720c */ /* 0x001fda0003f26270 */
[----:B--23--:R-:W-:Y:S05]  /*0320*/  @P1 BRA `(.L_x_42) ;  /* 0x0000000400901947 */ /* 0x00cfea0003800000 */
[----:B------:R-:W0:Y:S02]  /*0330*/  LDC.64 R14, c[0x0][0x390] ;  /* 0x0000e400ff0e7b82 */ /* 0x000e240000000a00 */
[----:B0-----:R-:W-:-:S06]  /*0340*/  IMAD.WIDE R14, R11, 0x4, R14 ;  /* 0x000000040b0e7825 */ /* 0x001fcc00078e020e */
[----:B------:R-:W2:Y:S01]  /*0350*/  LDG.E R14, desc[UR6][R14.64] ;  /* 0x000000060e0e7981 */ /* 0x000ea2000c1e1900 */
[----:B------:R-:W-:Y:S01]  /*0360*/  ISETP.NE.AND P1, PT, R8, 0x3, PT ;  /* 0x000000030800780c */ /* 0x000fe20003f25270 */
[----:B------:R-:W-:Y:S01]  /*0370*/  IMAD R11, R11, R9, RZ ;  /* 0x000000090b0b7224 */ /* 0x000fe200078e02ff */
[----:B------:R-:W-:Y:S01]  /*0380*/  BSSY.RECONVERGENT B1, `(.L_x_43) ;  /* 0x000002e000017945 */ /* 0x000fe20003800200 */
[----:B------:R-:W-:-:S03]  /*0390*/  IMAD.MOV.U32 R22, RZ, RZ, R0 ;  /* 0x000000ffff167224 */ /* 0x000fc600078e0000 */
[----:B------:R-:W-:Y:S01]  /*03a0*/  SHF.R.S32.HI R12, RZ, 0x1f, R11 ;  /* 0x0000001fff0c7819 */ /* 0x000fe2000001140b */
[----:B--2---:R-:W0:Y:S02]  /*03b0*/  F2I.TRUNC.NTZ R10, R14 ;  /* 0x0000000e000a7305 */ /* 0x004e24000020f100 */
[----:B0-----:R-:W-:-:S05]  /*03c0*/  IMAD R13, R10, R9, RZ ;  /* 0x000000090a0d7224 */ /* 0x001fca00078e02ff */
[----:B------:R-:W-:Y:S01]  /*03d0*/  SHF.R.S32.HI R10, RZ, 0x1f, R13 ;  /* 0x0000001fff0a7819 */ /* 0x000fe2000001140d */
[----:B------:R-:W-:Y:S06]  /*03e0*/  @!P1 BRA `(.L_x_44) ;  /* 0x00000000009c9947 */ /* 0x000fec0003800000 */
[----:B------:R-:W0:Y:S01]  /*03f0*/  LDC.64 R14, c[0x0][0x388] ;  /* 0x0000e200ff0e7b82 */ /* 0x000e220000000a00 */
[----:B------:R-:W-:-:S05]  /*0400*/  IADD3 R16, P1, PT, R11, R0, RZ ;  /* 0x000000000b107210 */ /* 0x000fca0007f3e0ff */
[----:B------:R-:W-:Y:S01]  /*0410*/  IMAD.X R17, RZ, RZ, R12, P1 ;  /* 0x000000ffff117224 */ /* 0x000fe200008e060c */
[----:B0-----:R-:W-:-:S04]  /*0420*/  LEA R20, P1, R16, R14, 0x2 ;  /* 0x0000000e10147211 */ /* 0x001fc800078210ff */
[----:B------:R-:W-:Y:S02]  /*0430*/  LEA.HI.X R21, R16, R15, R17, 0x2, P1 ;  /* 0x0000000f10157211 */ /* 0x000fe400008f1411 */
[----:B------:R-:W0:Y:S04]  /*0440*/  LDC.64 R16, c[0x0][0x380] ;  /* 0x0000e000ff107b82 */ /* 0x000e280000000a00 */
[----:B------:R-:W2:Y:S01]  /*0450*/  LDG.E R21, desc[UR6][R20.64] ;  /* 0x0000000614157981 */ /* 0x000ea2000c1e1900 */
[----:B------:R-:W-:-:S05]  /*0460*/  IADD3 R19, P1, PT, R13, R0, RZ ;  /* 0x000000000d137210 */ /* 0x000fca0007f3e0ff */
[----:B------:R-:W-:Y:S01]  /*0470*/  IMAD.X R22, RZ, RZ, R10, P1 ;  /* 0x000000ffff167224 */ /* 0x000fe200008e060a */
[----:B0-----:R-:W-:-:S04]  /*0480*/  LEA R18, P1, R19, R16, 0x2 ;  /* 0x0000001013127211 */ /* 0x001fc800078210ff */
[----:B------:R-:W-:Y:S02]  /*0490*/  LEA.HI.X R19, R19, R17, R22, 0x2, P1 ;  /* 0x0000001113137211 */ /* 0x000fe400008f1416 */
[----:B------:R-:W-:Y:S01]  /*04a0*/  ISETP.NE.AND P1, PT, R8, RZ, PT ;  /* 0x000000ff0800720c */ /* 0x000fe20003f25270 */
[----:B------:R-:W-:Y:S02]  /*04b0*/  IMAD.MOV.U32 R22, RZ, RZ, R2 ;  /* 0x000000ffff167224 */ /* 0x000fe400078e0002 */
[----:B--2---:R0:W-:Y:S10]  /*04c0*/  REDG.E.ADD.F32.FTZ.RN.STRONG.GPU desc[UR6][R18.64], R21 ;  /* 0x00000015120079a6 */ /* 0x0041f4000c12f306 */
[----:B------:R-:W-:Y:S05]  /*04d0*/  @!P1 BRA `(.L_x_44) ;  /* 0x0000000000609947 */ /* 0x000fea0003800000 */
[----:B0-----:R-:W-:-:S05]  /*04e0*/  IADD3 R19, P1, PT, R2, R11, RZ ;  /* 0x0000000b02137210 */ /* 0x001fca0007f3e0ff */
[----:B------:R-:W-:Y:S01]  /*04f0*/  IMAD.X R20, RZ, RZ, R12, P1 ;  /* 0x000000ffff147224 */ /* 0x000fe200008e060c */
[----:B------:R-:W-:-:S04]  /*0500*/  LEA R18, P1, R19, R14, 0x2 ;  /* 0x0000000e13127211 */ /* 0x000fc800078210ff */
[----:B------:R-:W-:-:S06]  /*0510*/  LEA.HI.X R19, R19, R15, R20, 0x2, P1 ;  /* 0x0000000f13137211 */ /* 0x000fcc00008f1414 */
[----:B------:R-:W2:Y:S01]  /*0520*/  LDG.E R19, desc[UR6][R18.64] ;  /* 0x0000000612137981 */ /* 0x000ea2000c1e1900 */
[----:B------:R-:W-:-:S05]  /*0530*/  IADD3 R21, P1, PT, R2, R13, RZ ;  /* 0x0000000d02157210 */ /* 0x000fca0007f3e0ff */
[----:B------:R-:W-:Y:S01]  /*0540*/  IMAD.X R22, RZ, RZ, R10, P1 ;  /* 0x000000ffff167224 */ /* 0x000fe200008e060a */
[----:B------:R-:W-:-:S04]  /*0550*/  LEA R20, P1, R21, R16, 0x2 ;  /* 0x0000001015147211 */ /* 0x000fc800078210ff */
[----:B------:R-:W-:Y:S02]  /*0560*/  LEA.HI.X R21, R21, R17, R22, 0x2, P1 ;  /* 0x0000001115157211 */ /* 0x000fe400008f1416 */
[----:B------:R-:W-:Y:S01]  /*0570*/  ISETP.NE.AND P1, PT, R8, 0x1, PT ;  /* 0x000000010800780c */ /* 0x000fe20003f25270 */
[----:B------:R-:W-:Y:S02]  /*0580*/  IMAD.MOV.U32 R22, RZ, RZ, R3 ;  /* 0x000000ffff167224 */ /* 0x000fe400078e0003 */
[----:B--2---:R1:W-:Y:S10]  /*0590*/  REDG.E.ADD.F32.FTZ.RN.STRONG.GPU desc[UR6][R20.64], R19 ;  /* 0x00000013140079a6 */ /* 0x0043f4000c12f306 */
[----:B------:R-:W-:Y:S05]  /*05a0*/  @!P1 BRA `(.L_x_44) ;  /* 0x00000000002c9947 */ /* 0x000fea0003800000 */
[----:B------:R-:W-:-:S04]  /*05b0*/  IADD3 R18, P1, PT, R3, R11, RZ ;  /* 0x0000000b03127210 */ /* 0x000fc80007f3e0ff */
[----:B------:R-:W-:Y:S01]  /*05c0*/  LEA R14, P2, R18, R14, 0x2 ;  /* 0x0000000e120e7211 */ /* 0x000fe200078410ff */
[----:B-1----:R-:W-:-:S05]  /*05d0*/  IMAD.X R19, RZ, RZ, R12, P1 ;  /* 0x000000ffff137224 */ /* 0x002fca00008e060c */
[----:B------:R-:W-:-:S06]  /*05e0*/  LEA.HI.X R15, R18, R15, R19, 0x2, P2 ;  /* 0x0000000f120f7211 */ /* 0x000fcc00010f1413 */
[----:B------:R-:W2:Y:S01]  /*05f0*/  LDG.E R15, desc[UR6][R14.64] ;  /* 0x000000060e0f7981 */ /* 0x000ea2000c1e1900 */
[----:B------:R-:W-:-:S04]  /*0600*/  IADD3 R18, P1, PT, R3, R13, RZ ;  /* 0x0000000d03127210 */ /* 0x000fc80007f3e0ff */
[----:B------:R-:W-:Y:S01]  /*0610*/  LEA R16, P2, R18, R16, 0x2 ;  /* 0x0000001012107211 */ /* 0x000fe200078410ff */
[----:B------:R-:W-:-:S05]  /*0620*/  IMAD.X R19, RZ, RZ, R10, P1 ;  /* 0x000000ffff137224 */ /* 0x000fca00008e060a */
[----:B------:R-:W-:-:S05]  /*0630*/  LEA.HI.X R17, R18, R17, R19, 0x2, P2 ;  /* 0x0000001112117211 */ /* 0x000fca00010f1413 */
[----:B--2---:R2:W-:Y:S01]  /*0640*/  REDG.E.ADD.F32.FTZ.RN.STRONG.GPU desc[UR6][R16.64], R15 ;  /* 0x0000000f100079a6 */ /* 0x0045e2000c12f306 */
[----:B------:R-:W-:-:S07]  /*0650*/  IMAD.MOV.U32 R22, RZ, RZ, R7 ;  /* 0x000000ffff167224 */ /* 0x000fce00078e0007 */
.L_x_44:
[----:B------:R-:W-:Y:S05]  /*0660*/  BSYNC.RECONVERGENT B1 ;  /* 0x0000000000017941 */ /* 0x000fea0003800200 */
.L_x_43:
[----:B------:R-:W-:-:S13]  /*0670*/  ISETP.GE.U32.AND P1, PT, R4, 0x3, PT ;  /* 0x000000030400780c */ /* 0x000fda0003f26070 */
[----:B------:R-:W-:Y:S05]  /*0680*/  @!P1 BRA `(.L_x_42) ;  /* 0x0000000000b89947 */ /* 0x000fea0003800000 */
.L_x_45:
[----:B---3--:R-:W-:-:S05]  /*0690*/  IADD3 R14, P1, PT, R11, R22, RZ ;  /* 0x000000160b0e7210 */ /* 0x008fca0007f3e0ff */
[----:B--2---:R-:W-:Y:S01]  /*06a0*/  IMAD.X R15, RZ, RZ, R12, P1 ;  /* 0x000000ffff0f7224 */ /* 0x004fe200008e060c */
[----:B0-----:R-:W-:-:S04]  /*06b0*/  LEA R18, P1, R14, UR10, 0x2 ;  /* 0x0000000a0e127c11 */ /* 0x001fc8000f8210ff */
[----:B-1----:R-:W-:-:S05]  /*06c0*/  LEA.HI.X R19, R14, UR11, R15, 0x2, P1 ;  /* 0x0000000b0e137c11 */ /* 0x002fca00088f140f */
[----:B------:R-:W2:Y:S01]  /*06d0*/  LDG.E R23, desc[UR6][R18.64] ;  /* 0x0000000612177981 */ /* 0x000ea2000c1e1900 */
[----:B------:R-:W-:Y:S01]  /*06e0*/  VIADD R20, R22, UR4 ;  /* 0x0000000416147c36 */ /* 0x000fe20008000000 */
[----:B------:R-:W-:-:S04]  /*06f0*/  IADD3 R17, P2, PT, R13, R22, RZ ;  /* 0x000000160d117210 */ /* 0x000fc80007f5e0ff */
[----:B------:R-:W-:Y:S01]  /*0700*/  IADD3 R15, P1, PT, R11, R20, RZ ;  /* 0x000000140b0f7210 */ /* 0x000fe20007f3e0ff */
[----:B------:R-:W-:Y:S01]  /*0710*/  IMAD.X R24, RZ, RZ, R10, P2 ;  /* 0x000000ffff187224 */ /* 0x000fe200010e060a */
[----:B------:R-:W-:-:S03]  /*0720*/  LEA R16, P2, R17, UR8, 0x2 ;  /* 0x0000000811107c11 */ /* 0x000fc6000f8410ff */
[----:B------:R-:W-:Y:S01]  /*0730*/  IMAD.X R22, RZ, RZ, R12, P1 ;  /* 0x000000ffff167224 */ /* 0x000fe200008e060c */
[----:B------:R-:W-:Y:S02]  /*0740*/  LEA R14, P1, R15, UR10, 0x2 ;  /* 0x0000000a0f0e7c11 */ /* 0x000fe4000f8210ff */
[----:B------:R-:W-:Y:S02]  /*0750*/  LEA.HI.X R17, R17, UR9, R24, 0x2, P2 ;  /* 0x0000000911117c11 */ /* 0x000fe400090f1418 */
[----:B------:R-:W-:Y:S01]  /*0760*/  LEA.HI.X R15, R15, UR11, R22, 0x2, P1 ;  /* 0x0000000b0f0f7c11 */ /* 0x000fe200088f1416 */
[----:B------:R-:W-:Y:S02]  /*0770*/  VIADD R22, R20, UR4 ;  /* 0x0000000414167c36 */ /* 0x000fe40008000000 */
[----:B--2---:R0:W-:Y:S04]  /*0780*/  REDG.E.ADD.F32.FTZ.RN.STRONG.GPU desc[UR6][R16.64], R23 ;  /* 0x00000017100079a6 */ /* 0x0041e8000c12f306 */
[----:B------:R-:W2:Y:S01]  /*0790*/  LDG.E R25, desc[UR6][R14.64] ;  /* 0x000000060e197981 */ /* 0x000ea2000c1e1900 */
[----:B------:R-:W-:-:S02]  /*07a0*/  IADD3 R21, P2, PT, R13, R20, RZ ;  /* 0x000000140d157210 */ /* 0x000fc40007f5e0ff */
[----:B------:R-:W-:-:S03]  /*07b0*/  IADD3 R19, P1, PT, R11, R22, RZ ;  /* 0x000000160b137210 */ /* 0x000fc60007f3e0ff */
[----:B------:R-:W-:Y:S01]  /*07c0*/  IMAD.X R26, RZ, RZ, R10, P2 ;  /* 0x000000ffff1a7224 */ /* 0x000fe200010e060a */
[----:B------:R-:W-:Y:S01]  /*07d0*/  LEA R20, P2, R21, UR8, 0x2 ;  /* 0x0000000815147c11 */ /* 0x000fe2000f8410ff */
[----:B------:R-:W-:Y:S01]  /*07e0*/  IMAD.X R24, RZ, RZ, R12, P1 ;  /* 0x000000ffff187224 */ /* 0x000fe200008e060c */
[----:B------:R-:W-:Y:S02]  /*07f0*/  LEA R18, P1, R19, UR10, 0x2 ;  /* 0x0000000a13127c11 */ /* 0x000fe4000f8210ff */
[----:B------:R-:W-:Y:S02]  /*0800*/  LEA.HI.X R21, R21, UR9, R26, 0x2, P2 ;  /* 0x0000000915157c11 */ /* 0x000fe400090f141a */
[----:B------:R-:W-:Y:S01]  /*0810*/  LEA.HI.X R19, R19, UR11, R24, 0x2, P1 ;  /* 0x0000000b13137c11 */ /* 0x000fe200088f1418 */
[----:B------:R-:W-:Y:S02]  /*0820*/  VIADD R24, R22, UR4 ;  /* 0x0000000416187c36 */ /* 0x000fe40008000000 */
[----:B--2---:R1:W-:Y:S04]  /*0830*/  REDG.E.ADD.F32.FTZ.RN.STRONG.GPU desc[UR6][R20.64], R25 ;  /* 0x00000019140079a6 */ /* 0x0043e8000c12f306 */
[----:B0-----:R0:W2:Y:S01]  /*0840*/  LDG.E R23, desc[UR6][R18.64] ;  /* 0x0000000612177981 */ /* 0x0010a2000c1e1900 */
[----:B------:R-:W-:-:S02]  /*0850*/  IADD3 R15, P2, PT, R13, R22, RZ ;  /* 0x000000160d0f7210 */ /* 0x000fc40007f5e0ff */
[----:B------:R-:W-:-:S03]  /*0860*/  IADD3 R17, P1, PT, R11, R24, RZ ;  /* 0x000000180b117210 */ /* 0x000fc60007f3e0ff */
[----:B------:R-:W-:Y:S01]  /*0870*/  IMAD.X R26, RZ, RZ, R10, P2 ;  /* 0x000000ffff1a7224 */ /* 0x000fe200010e060a */
[----:B------:R-:W-:Y:S01]  /*0880*/  LEA R14, P2, R15, UR8, 0x2 ;  /* 0x000000080f0e7c11 */ /* 0x000fe2000f8410ff */
[----:B------:R-:W-:Y:S01]  /*0890*/  IMAD.X R22, RZ, RZ, R12, P1 ;  /* 0x000000ffff167224 */ /* 0x000fe200008e060c */
[----:B------:R-:W-:Y:S02]  /*08a0*/  LEA R16, P1, R17, UR10, 0x2 ;  /* 0x0000000a11107c11 */ /* 0x000fe4000f8210ff */
[----:B------:R-:W-:Y:S02]  /*08b0*/  LEA.HI.X R15, R15, UR9, R26, 0x2, P2 ;  /* 0x000000090f0f7c11 */ /* 0x000fe400090f141a */
[----:B------:R-:W-:Y:S02]  /*08c0*/  LEA.HI.X R17, R17, UR11, R22, 0x2, P1 ;  /* 0x0000000b11117c11 */ /* 0x000fe400088f1416 */
[----:B0-----:R-:W-:Y:S01]  /*08d0*/  IADD3 R19, P1, PT, R13, R24, RZ ;  /* 0x000000180d137210 */ /* 0x001fe20007f3e0ff */
[----:B------:R-:W-:Y:S01]  /*08e0*/  VIADD R22, R24, UR4 ;  /* 0x0000000418167c36 */ /* 0x000fe20008000000 */
[----:B--2---:R3:W-:Y:S04]  /*08f0*/  REDG.E.ADD.F32.FTZ.RN.STRONG.GPU desc[UR6][R14.64], R23 ;  /* 0x000000170e0079a6 */ /* 0x0047e8000c12f306 */
[----:B------:R-:W2:Y:S01]  /*0900*/  LDG.E R17, desc[UR6][R16.64] ;  /* 0x0000000610117981 */ /* 0x000ea2000c1e1900 */
[----:B-1----:R-:W-:Y:S01]  /*0910*/  IMAD.X R20, RZ, RZ, R10, P1 ;  /* 0x000000ffff147224 */ /* 0x002fe200008e060a */
[----:B------:R-:W-:-:S04]  /*0920*/  LEA R18, P1, R19, UR8, 0x2 ;  /* 0x0000000813127c11 */ /* 0x000fc8000f8210ff */
[----:B------:R-:W-:Y:S02]  /*0930*/  LEA.HI.X R19, R19, UR9, R20, 0x2, P1 ;  /* 0x0000000913137c11 */ /* 0x000fe400088f1414 */
[----:B------:R-:W-:-:S03]  /*0940*/  ISETP.GE.AND P1, PT, R22, R9, PT ;  /* 0x000000091600720c */ /* 0x000fc60003f26270 */
[----:B--2---:R3:W-:Y:S10]  /*0950*/  REDG.E.ADD.F32.FTZ.RN.STRONG.GPU desc[UR6][R18.64], R17 ;  /* 0x00000011120079a6 */ /* 0x0047f4000c12f306 */
[----:B------:R-:W-:Y:S05]  /*0960*/  @!P1 BRA `(.L_x_45) ;  /* 0xfffffffc00489947 */ /* 0x000fea000383ffff */
.L_x_42:
[----:B------:R-:W-:Y:S05]  /*0970*/  BSYNC.RECONVERGENT B0 ;  /* 0x0000000000007941 */ /* 0x000fea0003800200 */
.L_x_41:
[----:B------:R-:W-:Y:S05]  /*0980*/  @!P0 BRA `(.L_x_46) ;  /* 0xfffffff800488947 */ /* 0x000fea000383ffff */
[----:B------:R-:W-:Y:S05]  /*0990*/  EXIT ;  /* 0x000000000000794d */ /* 0x000fea0003800000 */
.L_x_47:
        /* <DEDUP_REMOVED lines=14> */
.L_x_58:


//--------------------- .text.EmbeddingFW         --------------------------
	.section	.text.EmbeddingFW,"ax",@progbits
	.align	128
        .global         EmbeddingFW
        .type           EmbeddingFW,@function
        .size           EmbeddingFW,(.L_x_59 - EmbeddingFW)
        .other          EmbeddingFW,@"STO_CUDA_ENTRY STV_DEFAULT"
EmbeddingFW:
.text.EmbeddingFW:
        /* <DEDUP_REMOVED lines=8> */
[----:B------:R-:W0:Y:S01]  /*0080*/  S2R R0, SR_TID.X ;  /* 0x0000000000007919 */ /* 0x000e220000002100 */
[----:B------:R-:W1:Y:S01]  /*0090*/  LDCU UR5, c[0x0][0x360] ;  /* 0x00006c00ff0577ac */ /* 0x000e620008000800 */
[----:B------:R-:W2:Y:S01]  /*00a0*/  LDCU UR6, c[0x0][0x364] ;  /* 0x00006c80ff0677ac */ /* 0x000ea20008000800 */
[----:B------:R-:W3:Y:S01]  /*00b0*/  LDCU UR4, c[0x0][0x3a0] ;  /* 0x00007400ff0477ac */ /* 0x000ee20008000800 */
[----:B------:R-:W4:Y:S01]  /*00c0*/  LDCU.64 UR8, c[0x0][0x358] ;  /* 0x00006b00ff0877ac */ /* 0x000f220008000a00 */
[----:B------:R-:W0:Y:S01]  /*00d0*/  LDCU.128 UR12, c[0x0][0x380] ;  /* 0x00007000ff0c77ac */ /* 0x000e220008000c00 */
[----:B--2---:R-:W-:Y:S01]  /*00e0*/  IMAD R5, R5, UR6, RZ ;  /* 0x0000000605057c24 */ /* 0x004fe2000f8e02ff */
[----:B-1-3--:R-:W-:-:S12]  /*00f0*/  USHF.R.S32.HI UR4, URZ, 0x1f, UR4 ;  /* 0x0000001fff047899 */ /* 0x00afd80008011404 */
.L_x_51:
[----:B0-----:R-:W0:Y:S01]  /*0100*/  LDC R17, c[0x0][0x3a0] ;  /* 0x0000e800ff117b82 */ /* 0x001e220000000800 */
[----:B------:R-:W-:Y:S01]  /*0110*/  BSSY.RECONVERGENT B0, `(.L_x_48) ;  /* 0x000001c000007945 */ /* 0x000fe20003800200 */
[----:B0-----:R-:W-:-:S13]  /*0120*/  ISETP.GE.AND P0, PT, R0, R17, PT ;  /* 0x000000110000720c */ /* 0x001fda0003f06270 */
[----:B------:R-:W-:Y:S05]  /*0130*/  @P0 BRA `(.L_x_49) ;  /* 0x0000000000640947 */ /* 0x000fea0003800000 */
[----:B------:R-:W0:Y:S02]  /*0140*/  LDC.64 R6, c[0x0][0x390] ;  /* 0x0000e400ff067b82 */ /* 0x000e240000000a00 */
[----:B0-----:R-:W-:-:S06]  /*0150*/  IMAD.WIDE R6, R4, 0x4, R6 ;  /* 0x0000000404067825 */ /* 0x001fcc00078e0206 */
[----:B----4-:R-:W2:Y:S01]  /*0160*/  LDG.E R6, desc[UR8][R6.64] ;  /* 0x0000000806067981 */ /* 0x010ea2000c1e1900 */
[----:B------:R-:W-:Y:S02]  /*0170*/  IMAD R12, R4, R17, RZ ;  /* 0x00000011040c7224 */ /* 0x000fe400078e02ff */
[----:B------:R-:W-:-:S03]  /*0180*/  IMAD.MOV.U32 R11, RZ, RZ, R0 ;  /* 0x000000ffff0b7224 */ /* 0x000fc600078e0000 */
[----:B------:R-:W-:Y:S01]  /*0190*/  SHF.R.S32.HI R15, RZ, 0x1f, R12 ;  /* 0x0000001fff0f7819 */ /* 0x000fe2000001140c */
[----:B--2---:R-:W0:Y:S02]  /*01a0*/  F2I.S64.TRUNC R8, R6 ;  /* 0x0000000600087311 */ /* 0x004e24000020d900 */
[-C--:B0-----:R-:W-:Y:S02]  /*01b0*/  IMAD R9, R9, R17.reuse, RZ ;  /* 0x0000001109097224 */ /* 0x081fe400078e02ff */
[----:B------:R-:W-:-:S04]  /*01c0*/  IMAD.WIDE.U32 R2, R8, R17, RZ ;  /* 0x0000001108027225 */ /* 0x000fc800078e00ff */
[----:B------:R-:W-:-:S04]  /*01d0*/  IMAD R9, R8, UR4, R9 ;  /* 0x0000000408097c24 */ /* 0x000fc8000f8e0209 */
[----:B------:R-:W-:-:S07]  /*01e0*/  IMAD.IADD R13, R3, 0x1, R9 ;  /* 0x00000001030d7824 */ /* 0x000fce00078e0209 */
.L_x_50:
[----:B0-----:R-:W-:Y:S02]  /*01f0*/  SHF.R.S32.HI R8, RZ, 0x1f, R11 ;  /* 0x0000001fff087819 */ /* 0x001fe4000001140b */
[----:B------:R-:W-:-:S05]  /*0200*/  IADD3 R7, P0, PT, R11, R2, RZ ;  /* 0x000000020b077210 */ /* 0x000fca0007f1e0ff */
[----:B------:R-:W-:Y:S01]  /*0210*/  IMAD.X R10, R8, 0x1, R13, P0 ;  /* 0x00000001080a7824 */ /* 0x000fe200000e060d */
[----:B------:R-:W-:-:S04]  /*0220*/  LEA R6, P0, R7, UR14, 0x2 ;  /* 0x0000000e07067c11 */ /* 0x000fc8000f8010ff */
[----:B------:R-:W-:-:S06]  /*0230*/  LEA.HI.X R7, R7, UR15, R10, 0x2, P0 ;  /* 0x0000000f07077c11 */ /* 0x000fcc00080f140a */
[----:B------:R-:W2:Y:S01]  /*0240*/  LDG.E R7, desc[UR8][R6.64] ;  /* 0x0000000806077981 */ /* 0x000ea2000c1e1900 */
[----:B------:R-:W-:Y:S01]  /*0250*/  IADD3 R9, P0, PT, R12, R11, RZ ;  /* 0x0000000b0c097210 */ /* 0x000fe20007f1e0ff */
[----:B------:R-:W-:-:S03]  /*0260*/  VIADD R11, R11, UR5 ;  /* 0x000000050b0b7c36 */ /* 0x000fc60008000000 */
[----:B------:R-:W-:Y:S02]  /*0270*/  IADD3.X R10, PT, PT, R15, R8, RZ, P0, !PT ;  /* 0x000000080f0a7210 */ /* 0x000fe400007fe4ff */
[----:B------:R-:W-:-:S04]  /*0280*/  LEA R8, P0, R9, UR12, 0x2 ;  /* 0x0000000c09087c11 */ /* 0x000fc8000f8010ff */
[----:B------:R-:W-:Y:S02]  /*0290*/  LEA.HI.X R9, R9, UR13, R10, 0x2, P0 ;  /* 0x0000000d09097c11 */ /* 0x000fe400080f140a */
[----:B------:R-:W-:-:S03]  /*02a0*/  ISETP.GE.AND P0, PT, R11, R17, PT ;  /* 0x000000110b00720c */ /* 0x000fc60003f06270 */
[----:B--2---:R0:W-:Y:S10]  /*02b0*/  STG.E desc[UR8][R8.64], R7 ;  /* 0x0000000708007986 */ /* 0x0041f4000c101908 */
[----:B------:R-:W-:Y:S05]  /*02c0*/  @!P0 BRA `(.L_x_50) ;  /* 0xfffffffc00c88947 */ /* 0x000fea000383ffff */
.L_x_49:
[----:B----4-:R-:W-:Y:S05]  /*02d0*/  BSYNC.RECONVERGENT B0 ;  /* 0x0000000000007941 */ /* 0x010fea0003800200 */
.L_x_48:
[----:B------:R-:W1:Y:S01]  /*02e0*/  LDCU UR6, c[0x0][0x39c] ;  /* 0x00007380ff0677ac */ /* 0x000e620008000800 */
[----:B------:R-:W-:-:S04]  /*02f0*/  IADD3 R4, PT, PT, R5, R4, RZ ;  /* 0x0000000405047210 */ /* 0x000fc80007ffe0ff */
[----:B-1----:R-:W-:-:S13]  /*0300*/  ISETP.GE.AND P0, PT, R4, UR6, PT ;  /* 0x0000000604007c0c */ /* 0x002fda000bf06270 */
[----:B------:R-:W-:Y:S05]  /*0310*/  @!P0 BRA `(.L_x_51) ;  /* 0xfffffffc00788947 */ /* 0x000fea000383ffff */
[----:B------:R-:W-:Y:S05]  /*0320*/  EXIT ;  /* 0x000000000000794d */ /* 0x000fea0003800000 */
.L_x_52:
        /* <DEDUP_REMOVED lines=13> */
.L_x_59:


//--------------------- .nv.global.init           --------------------------
	.section	.nv.global.init,"aw",@progbits
	.align	4
.nv.global.init:
	.type		__cudart_i2opi_f,@object
	.size		__cudart_i2opi_f,(.L_0 - __cudart_i2opi_f)
__cudart_i2opi_f:
        /*0000*/ 	.byte	0x41, 0x90, 0x43, 0x3c, 0x99, 0x95, 0x62, 0xdb, 0xc0, 0xdd, 0x34, 0xf5, 0xd1, 0x57, 0x27, 0xfc
        /*0010*/ 	.byte	0x29, 0x15, 0x44, 0x4e, 0x6e, 0x83, 0xf9, 0xa2
.L_0:


//--------------------- .nv.shared.reserved.0     --------------------------
	.section	.nv.shared.reserved.0,"aw",@nobits
	.weak		__nv_reservedSMEM_offset_0_alias
	.size		__nv_reservedSMEM_offset_0_alias, 0, 64
	.other		__nv_reservedSMEM_offset_0_alias,@"STO_CUDA_RESERVED_SHARED STV_DEFAULT"
__nv_reservedSMEM_offset_0_alias:
	.zero		0
	.zero		64


//--------------------- .nv.constant0.embedding_forward_kernel --------------------------
	.section	.nv.constant0.embedding_forward_kernel,"a",@progbits
	.sectionflags	@""
	.align	4
.nv.constant0.embedding_forward_kernel:
	.zero		936


//--------------------- .nv.constant0.get_time_embedding --------------------------
	.section	.nv.constant0.get_time_embedding,"a",@progbits
	.sectionflags	@""
	.align	4
.nv.constant0.get_time_embedding:
	.zero		928


//--------------------- .nv.constant0.embedding_backward_kernel --------------------------
	.section	.nv.constant0.embedding_backward_kernel,"a",@progbits
	.sectionflags	@""
	.align	4
.nv.constant0.embedding_backward_kernel:
	.zero		956


//--------------------- .nv.constant0.EmbeddingGrad --------------------------
	.section	.nv.constant0.EmbeddingGrad,"a",@progbits
	.sectionflags	@""
	.align	4
.nv.constant0.EmbeddingGrad:
	.zero		932


//--------------------- .nv.constant0.EmbeddingFW --------------------------
	.section	.nv.constant0.EmbeddingFW,"a",@progbits
	.sectionflags	@""
	.align	4
.nv.constant0.EmbeddingFW:
	.zero		932


//--------------------- SYMBOLS --------------------------

	.type		.nv.reservedSmem.offset0,@object
	.size		.nv.reservedSmem.offset0,0x4
